//
// Generated by NVIDIA NVVM Compiler
//
// Compiler Build ID: CL-36424714
// Cuda compilation tools, release 13.0, V13.0.88
// Based on NVVM 20.0.0
//

.version 9.0
.target sm_100
.address_size 64

	// .globl	_Z23multiplyMatricesRowWisePiS_S_ii

.visible .entry _Z23multiplyMatricesRowWisePiS_S_ii(
	.param .u64 .ptr .align 1 _Z23multiplyMatricesRowWisePiS_S_ii_param_0,
	.param .u64 .ptr .align 1 _Z23multiplyMatricesRowWisePiS_S_ii_param_1,
	.param .u64 .ptr .align 1 _Z23multiplyMatricesRowWisePiS_S_ii_param_2,
	.param .u32 _Z23multiplyMatricesRowWisePiS_S_ii_param_3,
	.param .u32 _Z23multiplyMatricesRowWisePiS_S_ii_param_4
)
{
	.reg .pred 	%p<21>;
	.reg .b32 	%r<163>;
	.reg .b64 	%rd<82>;

	ld.param.u64 	%rd11, [_Z23multiplyMatricesRowWisePiS_S_ii_param_0];
	ld.param.u64 	%rd12, [_Z23multiplyMatricesRowWisePiS_S_ii_param_1];
	ld.param.u64 	%rd13, [_Z23multiplyMatricesRowWisePiS_S_ii_param_2];
	ld.param.u32 	%r65, [_Z23multiplyMatricesRowWisePiS_S_ii_param_3];
	ld.param.u32 	%r66, [_Z23multiplyMatricesRowWisePiS_S_ii_param_4];
	cvta.to.global.u64 	%rd1, %rd12;
	cvta.to.global.u64 	%rd2, %rd11;
	cvta.to.global.u64 	%rd3, %rd13;
	mov.u32 	%r1, %ctaid.x;
	setp.gt.u32 	%p1, %r1, 2;
	setp.lt.s32 	%p2, %r66, 1;
	or.pred  	%p3, %p1, %p2;
	@%p3 bra 	$L__BB0_26;
	setp.lt.s32 	%p4, %r65, 1;
	mul.lo.s32 	%r2, %r65, %r1;
	mul.lo.s32 	%r3, %r66, %r1;
	@%p4 bra 	$L__BB0_15;
	and.b32  	%r4, %r65, 7;
	and.b32  	%r5, %r65, 3;
	and.b32  	%r6, %r65, 2147483640;
	and.b32  	%r7, %r65, 1;
	neg.s32 	%r8, %r6;
	shl.b32 	%r9, %r66, 3;
	mul.lo.s32 	%r10, %r66, 5;
	mul.lo.s32 	%r11, %r66, 6;
	mul.lo.s32 	%r12, %r66, 7;
	cvt.u64.u32 	%rd4, %r2;
	mov.b32 	%r139, 0;
	shl.b64 	%rd32, %rd4, 2;
	add.s64 	%rd33, %rd32, %rd2;
	add.s64 	%rd5, %rd33, 16;
	mul.wide.u32 	%rd49, %r9, 4;
$L__BB0_3:
	setp.lt.u32 	%p13, %r65, 8;
	mov.b32 	%r153, 0;
	mov.u32 	%r158, %r153;
	@%p13 bra 	$L__BB0_6;
	add.s32 	%r146, %r66, %r139;
	shl.b32 	%r82, %r66, 1;
	add.s32 	%r145, %r82, %r139;
	mad.lo.s32 	%r144, %r66, 3, %r139;
	shl.b32 	%r83, %r66, 2;
	add.s32 	%r143, %r83, %r139;
	add.s32 	%r142, %r10, %r139;
	add.s32 	%r141, %r11, %r139;
	add.s32 	%r140, %r12, %r139;
	mul.wide.u32 	%rd34, %r139, 4;
	add.s64 	%rd81, %rd1, %rd34;
	mov.b32 	%r158, 0;
	mov.u64 	%rd80, %rd5;
	mov.u32 	%r147, %r8;
$L__BB0_5:
	.pragma "nounroll";
	ld.global.u32 	%r84, [%rd80+-16];
	ld.global.u32 	%r85, [%rd81];
	mad.lo.s32 	%r86, %r85, %r84, %r158;
	ld.global.u32 	%r87, [%rd80+-12];
	mul.wide.u32 	%rd35, %r146, 4;
	add.s64 	%rd36, %rd1, %rd35;
	ld.global.u32 	%r88, [%rd36];
	mad.lo.s32 	%r89, %r88, %r87, %r86;
	ld.global.u32 	%r90, [%rd80+-8];
	mul.wide.u32 	%rd37, %r145, 4;
	add.s64 	%rd38, %rd1, %rd37;
	ld.global.u32 	%r91, [%rd38];
	mad.lo.s32 	%r92, %r91, %r90, %r89;
	ld.global.u32 	%r93, [%rd80+-4];
	mul.wide.u32 	%rd39, %r144, 4;
	add.s64 	%rd40, %rd1, %rd39;
	ld.global.u32 	%r94, [%rd40];
	mad.lo.s32 	%r95, %r94, %r93, %r92;
	ld.global.u32 	%r96, [%rd80];
	mul.wide.u32 	%rd41, %r143, 4;
	add.s64 	%rd42, %rd1, %rd41;
	ld.global.u32 	%r97, [%rd42];
	mad.lo.s32 	%r98, %r97, %r96, %r95;
	ld.global.u32 	%r99, [%rd80+4];
	mul.wide.u32 	%rd43, %r142, 4;
	add.s64 	%rd44, %rd1, %rd43;
	ld.global.u32 	%r100, [%rd44];
	mad.lo.s32 	%r101, %r100, %r99, %r98;
	ld.global.u32 	%r102, [%rd80+8];
	mul.wide.u32 	%rd45, %r141, 4;
	add.s64 	%rd46, %rd1, %rd45;
	ld.global.u32 	%r103, [%rd46];
	mad.lo.s32 	%r104, %r103, %r102, %r101;
	ld.global.u32 	%r105, [%rd80+12];
	mul.wide.u32 	%rd47, %r140, 4;
	add.s64 	%rd48, %rd1, %rd47;
	ld.global.u32 	%r106, [%rd48];
	mad.lo.s32 	%r158, %r106, %r105, %r104;
	add.s32 	%r147, %r147, 8;
	add.s32 	%r146, %r146, %r9;
	add.s32 	%r145, %r145, %r9;
	add.s32 	%r144, %r144, %r9;
	add.s32 	%r143, %r143, %r9;
	add.s32 	%r142, %r142, %r9;
	add.s32 	%r141, %r141, %r9;
	add.s32 	%r140, %r140, %r9;
	add.s64 	%rd81, %rd81, %rd49;
	add.s64 	%rd80, %rd80, 32;
	setp.ne.s32 	%p14, %r147, 0;
	mov.u32 	%r153, %r6;
	@%p14 bra 	$L__BB0_5;
$L__BB0_6:
	setp.eq.s32 	%p15, %r4, 0;
	@%p15 bra 	$L__BB0_14;
	add.s32 	%r108, %r4, -1;
	setp.lt.u32 	%p16, %r108, 3;
	@%p16 bra 	$L__BB0_9;
	add.s32 	%r109, %r153, %r2;
	mul.wide.u32 	%rd50, %r109, 4;
	add.s64 	%rd51, %rd2, %rd50;
	ld.global.u32 	%r110, [%rd51];
	mad.lo.s32 	%r111, %r153, %r66, %r139;
	mul.wide.u32 	%rd52, %r111, 4;
	add.s64 	%rd53, %rd1, %rd52;
	ld.global.u32 	%r112, [%rd53];
	mad.lo.s32 	%r113, %r112, %r110, %r158;
	cvt.u64.u32 	%rd54, %r153;
	add.s64 	%rd55, %rd54, %rd4;
	shl.b64 	%rd56, %rd55, 2;
	add.s64 	%rd57, %rd2, %rd56;
	ld.global.u32 	%r114, [%rd57+4];
	add.s32 	%r115, %r111, %r66;
	mul.wide.u32 	%rd58, %r115, 4;
	add.s64 	%rd59, %rd1, %rd58;
	ld.global.u32 	%r116, [%rd59];
	mad.lo.s32 	%r117, %r116, %r114, %r113;
	ld.global.u32 	%r118, [%rd57+8];
	add.s32 	%r119, %r115, %r66;
	mul.wide.u32 	%rd60, %r119, 4;
	add.s64 	%rd61, %rd1, %rd60;
	ld.global.u32 	%r120, [%rd61];
	mad.lo.s32 	%r121, %r120, %r118, %r117;
	ld.global.u32 	%r122, [%rd57+12];
	add.s32 	%r123, %r119, %r66;
	mul.wide.u32 	%rd62, %r123, 4;
	add.s64 	%rd63, %rd1, %rd62;
	ld.global.u32 	%r124, [%rd63];
	mad.lo.s32 	%r158, %r124, %r122, %r121;
	add.s32 	%r153, %r153, 4;
$L__BB0_9:
	setp.eq.s32 	%p17, %r5, 0;
	@%p17 bra 	$L__BB0_14;
	setp.eq.s32 	%p18, %r5, 1;
	@%p18 bra 	$L__BB0_12;
	add.s32 	%r126, %r153, %r2;
	mul.wide.u32 	%rd64, %r126, 4;
	add.s64 	%rd65, %rd2, %rd64;
	ld.global.u32 	%r127, [%rd65];
	mad.lo.s32 	%r128, %r153, %r66, %r139;
	mul.wide.u32 	%rd66, %r128, 4;
	add.s64 	%rd67, %rd1, %rd66;
	ld.global.u32 	%r129, [%rd67];
	mad.lo.s32 	%r130, %r129, %r127, %r158;
	cvt.u64.u32 	%rd68, %r153;
	add.s64 	%rd69, %rd68, %rd4;
	shl.b64 	%rd70, %rd69, 2;
	add.s64 	%rd71, %rd2, %rd70;
	ld.global.u32 	%r131, [%rd71+4];
	add.s32 	%r132, %r128, %r66;
	mul.wide.u32 	%rd72, %r132, 4;
	add.s64 	%rd73, %rd1, %rd72;
	ld.global.u32 	%r133, [%rd73];
	mad.lo.s32 	%r158, %r133, %r131, %r130;
	add.s32 	%r153, %r153, 2;
$L__BB0_12:
	setp.eq.s32 	%p19, %r7, 0;
	@%p19 bra 	$L__BB0_14;
	add.s32 	%r134, %r153, %r2;
	mul.wide.u32 	%rd74, %r134, 4;
	add.s64 	%rd75, %rd2, %rd74;
	ld.global.u32 	%r135, [%rd75];
	mad.lo.s32 	%r136, %r153, %r66, %r139;
	mul.wide.u32 	%rd76, %r136, 4;
	add.s64 	%rd77, %rd1, %rd76;
	ld.global.u32 	%r137, [%rd77];
	mad.lo.s32 	%r158, %r137, %r135, %r158;
$L__BB0_14:
	add.s32 	%r138, %r139, %r3;
	mul.wide.u32 	%rd78, %r138, 4;
	add.s64 	%rd79, %rd3, %rd78;
	st.global.u32 	[%rd79], %r158;
	add.s32 	%r139, %r139, 1;
	setp.eq.s32 	%p20, %r139, %r66;
	@%p20 bra 	$L__BB0_26;
	bra.uni 	$L__BB0_3;
$L__BB0_15:
	and.b32  	%r55, %r66, 7;
	setp.lt.u32 	%p5, %r66, 8;
	mov.b32 	%r161, 0;
	@%p5 bra 	$L__BB0_18;
	and.b32  	%r161, %r66, 2147483640;
	mov.b32 	%r159, 0;
$L__BB0_17:
	.pragma "nounroll";
	add.s32 	%r69, %r159, %r3;
	mul.wide.u32 	%rd14, %r69, 4;
	add.s64 	%rd15, %rd3, %rd14;
	mov.b32 	%r70, 0;
	st.global.u32 	[%rd15], %r70;
	st.global.u32 	[%rd15+4], %r70;
	st.global.u32 	[%rd15+8], %r70;
	st.global.u32 	[%rd15+12], %r70;
	st.global.u32 	[%rd15+16], %r70;
	st.global.u32 	[%rd15+20], %r70;
	st.global.u32 	[%rd15+24], %r70;
	st.global.u32 	[%rd15+28], %r70;
	add.s32 	%r159, %r159, 8;
	setp.ne.s32 	%p6, %r159, %r161;
	@%p6 bra 	$L__BB0_17;
$L__BB0_18:
	setp.eq.s32 	%p7, %r55, 0;
	@%p7 bra 	$L__BB0_26;
	and.b32  	%r60, %r66, 3;
	setp.lt.u32 	%p8, %r55, 4;
	@%p8 bra 	$L__BB0_21;
	add.s32 	%r71, %r161, %r3;
	mul.wide.u32 	%rd16, %r71, 4;
	add.s64 	%rd17, %rd3, %rd16;
	mov.b32 	%r72, 0;
	st.global.u32 	[%rd17], %r72;
	cvt.u64.u32 	%rd18, %r3;
	cvt.u64.u32 	%rd19, %r161;
	add.s64 	%rd20, %rd19, %rd18;
	shl.b64 	%rd21, %rd20, 2;
	add.s64 	%rd22, %rd3, %rd21;
	st.global.u32 	[%rd22+4], %r72;
	st.global.u32 	[%rd22+8], %r72;
	st.global.u32 	[%rd22+12], %r72;
	add.s32 	%r161, %r161, 4;
$L__BB0_21:
	setp.eq.s32 	%p9, %r60, 0;
	@%p9 bra 	$L__BB0_26;
	setp.eq.s32 	%p10, %r60, 1;
	@%p10 bra 	$L__BB0_24;
	add.s32 	%r73, %r161, %r3;
	mul.wide.u32 	%rd23, %r73, 4;
	add.s64 	%rd24, %rd3, %rd23;
	mov.b32 	%r74, 0;
	st.global.u32 	[%rd24], %r74;
	cvt.u64.u32 	%rd25, %r3;
	cvt.u64.u32 	%rd26, %r161;
	add.s64 	%rd27, %rd26, %rd25;
	shl.b64 	%rd28, %rd27, 2;
	add.s64 	%rd29, %rd3, %rd28;
	st.global.u32 	[%rd29+4], %r74;
	add.s32 	%r161, %r161, 2;
$L__BB0_24:
	and.b32  	%r75, %r66, 1;
	setp.eq.b32 	%p11, %r75, 1;
	not.pred 	%p12, %p11;
	@%p12 bra 	$L__BB0_26;
	add.s32 	%r76, %r161, %r3;
	mul.wide.u32 	%rd30, %r76, 4;
	add.s64 	%rd31, %rd3, %rd30;
	mov.b32 	%r77, 0;
	st.global.u32 	[%rd31], %r77;
$L__BB0_26:
	ret;

}
	// .globl	_Z23multiplyMatricesColWisePiS_S_ii
.visible .entry _Z23multiplyMatricesColWisePiS_S_ii(
	.param .u64 .ptr .align 1 _Z23multiplyMatricesColWisePiS_S_ii_param_0,
	.param .u64 .ptr .align 1 _Z23multiplyMatricesColWisePiS_S_ii_param_1,
	.param .u64 .ptr .align 1 _Z23multiplyMatricesColWisePiS_S_ii_param_2,
	.param .u32 _Z23multiplyMatricesColWisePiS_S_ii_param_3,
	.param .u32 _Z23multiplyMatricesColWisePiS_S_ii_param_4
)
{
	.reg .pred 	%p<10>;
	.reg .b32 	%r<83>;
	.reg .b64 	%rd<27>;

	ld.param.u64 	%rd11, [_Z23multiplyMatricesColWisePiS_S_ii_param_0];
	ld.param.u64 	%rd10, [_Z23multiplyMatricesColWisePiS_S_ii_param_1];
	ld.param.u64 	%rd12, [_Z23multiplyMatricesColWisePiS_S_ii_param_2];
	ld.param.u32 	%r10, [_Z23multiplyMatricesColWisePiS_S_ii_param_3];
	cvta.to.global.u64 	%rd1, %rd11;
	cvta.to.global.u64 	%rd2, %rd12;
	mov.u32 	%r1, %ctaid.x;
	setp.gt.u32 	%p1, %r1, 2;
	setp.lt.s32 	%p2, %r10, 1;
	or.pred  	%p3, %p1, %p2;
	@%p3 bra 	$L__BB1_9;
	cvta.to.global.u64 	%rd13, %rd10;
	and.b32  	%r2, %r10, 3;
	setp.lt.u32 	%p4, %r10, 4;
	mul.wide.u32 	%rd14, %r1, 4;
	add.s64 	%rd3, %rd13, %rd14;
	mov.b32 	%r82, 0;
	@%p4 bra 	$L__BB1_4;
	and.b32  	%r82, %r10, 2147483644;
	neg.s32 	%r80, %r82;
	add.s64 	%rd26, %rd1, 24;
	add.s64 	%rd16, %rd14, %rd2;
	add.s64 	%rd25, %rd16, 24;
$L__BB1_3:
	.pragma "nounroll";
	ld.global.u32 	%r12, [%rd26+-24];
	ld.global.u32 	%r13, [%rd3];
	mul.lo.s32 	%r14, %r13, %r12;
	ld.global.u32 	%r15, [%rd26+-20];
	ld.global.u32 	%r16, [%rd3+12];
	mad.lo.s32 	%r17, %r16, %r15, %r14;
	ld.global.u32 	%r18, [%rd26+-16];
	ld.global.u32 	%r19, [%rd3+24];
	mad.lo.s32 	%r20, %r19, %r18, %r17;
	st.global.u32 	[%rd25+-24], %r20;
	ld.global.u32 	%r21, [%rd26+-12];
	ld.global.u32 	%r22, [%rd3];
	mul.lo.s32 	%r23, %r22, %r21;
	ld.global.u32 	%r24, [%rd26+-8];
	ld.global.u32 	%r25, [%rd3+12];
	mad.lo.s32 	%r26, %r25, %r24, %r23;
	ld.global.u32 	%r27, [%rd26+-4];
	ld.global.u32 	%r28, [%rd3+24];
	mad.lo.s32 	%r29, %r28, %r27, %r26;
	st.global.u32 	[%rd25+-12], %r29;
	ld.global.u32 	%r30, [%rd26];
	ld.global.u32 	%r31, [%rd3];
	mul.lo.s32 	%r32, %r31, %r30;
	ld.global.u32 	%r33, [%rd26+4];
	ld.global.u32 	%r34, [%rd3+12];
	mad.lo.s32 	%r35, %r34, %r33, %r32;
	ld.global.u32 	%r36, [%rd26+8];
	ld.global.u32 	%r37, [%rd3+24];
	mad.lo.s32 	%r38, %r37, %r36, %r35;
	st.global.u32 	[%rd25], %r38;
	ld.global.u32 	%r39, [%rd26+12];
	ld.global.u32 	%r40, [%rd3];
	mul.lo.s32 	%r41, %r40, %r39;
	ld.global.u32 	%r42, [%rd26+16];
	ld.global.u32 	%r43, [%rd3+12];
	mad.lo.s32 	%r44, %r43, %r42, %r41;
	ld.global.u32 	%r45, [%rd26+20];
	ld.global.u32 	%r46, [%rd3+24];
	mad.lo.s32 	%r47, %r46, %r45, %r44;
	st.global.u32 	[%rd25+12], %r47;
	add.s32 	%r80, %r80, 4;
	add.s64 	%rd26, %rd26, 48;
	add.s64 	%rd25, %rd25, 48;
	setp.ne.s32 	%p5, %r80, 0;
	@%p5 bra 	$L__BB1_3;
$L__BB1_4:
	setp.eq.s32 	%p6, %r2, 0;
	@%p6 bra 	$L__BB1_9;
	setp.eq.s32 	%p7, %r2, 1;
	@%p7 bra 	$L__BB1_7;
	mul.lo.s32 	%r48, %r82, 3;
	mul.wide.u32 	%rd17, %r48, 4;
	add.s64 	%rd18, %rd1, %rd17;
	ld.global.u32 	%r49, [%rd18];
	ld.global.u32 	%r50, [%rd3];
	mul.lo.s32 	%r51, %r50, %r49;
	ld.global.u32 	%r52, [%rd18+4];
	ld.global.u32 	%r53, [%rd3+12];
	mad.lo.s32 	%r54, %r53, %r52, %r51;
	ld.global.u32 	%r55, [%rd18+8];
	ld.global.u32 	%r56, [%rd3+24];
	mad.lo.s32 	%r57, %r56, %r55, %r54;
	add.s32 	%r58, %r48, %r1;
	mul.wide.u32 	%rd19, %r58, 4;
	add.s64 	%rd20, %rd2, %rd19;
	st.global.u32 	[%rd20], %r57;
	ld.global.u32 	%r59, [%rd18+12];
	ld.global.u32 	%r60, [%rd3];
	mul.lo.s32 	%r61, %r60, %r59;
	ld.global.u32 	%r62, [%rd18+16];
	ld.global.u32 	%r63, [%rd3+12];
	mad.lo.s32 	%r64, %r63, %r62, %r61;
	ld.global.u32 	%r65, [%rd18+20];
	ld.global.u32 	%r66, [%rd3+24];
	mad.lo.s32 	%r67, %r66, %r65, %r64;
	st.global.u32 	[%rd20+12], %r67;
	add.s32 	%r82, %r82, 2;
$L__BB1_7:
	and.b32  	%r68, %r10, 1;
	setp.eq.b32 	%p8, %r68, 1;
	not.pred 	%p9, %p8;
	@%p9 bra 	$L__BB1_9;
	mul.lo.s32 	%r69, %r82, 3;
	mul.wide.u32 	%rd21, %r69, 4;
	add.s64 	%rd22, %rd1, %rd21;
	ld.global.u32 	%r70, [%rd22];
	ld.global.u32 	%r71, [%rd3];
	mul.lo.s32 	%r72, %r71, %r70;
	ld.global.u32 	%r73, [%rd22+4];
	ld.global.u32 	%r74, [%rd3+12];
	mad.lo.s32 	%r75, %r74, %r73, %r72;
	ld.global.u32 	%r76, [%rd22+8];
	ld.global.u32 	%r77, [%rd3+24];
	mad.lo.s32 	%r78, %r77, %r76, %r75;
	add.s32 	%r79, %r69, %r1;
	mul.wide.u32 	%rd23, %r79, 4;
	add.s64 	%rd24, %rd2, %rd23;
	st.global.u32 	[%rd24], %r78;
$L__BB1_9:
	ret;

}
	// .globl	_Z27multiplyMatricesElementWisePiS_S_ii
.visible .entry _Z27multiplyMatricesElementWisePiS_S_ii(
	.param .u64 .ptr .align 1 _Z27multiplyMatricesElementWisePiS_S_ii_param_0,
	.param .u64 .ptr .align 1 _Z27multiplyMatricesElementWisePiS_S_ii_param_1,
	.param .u64 .ptr .align 1 _Z27multiplyMatricesElementWisePiS_S_ii_param_2,
	.param .u32 _Z27multiplyMatricesElementWisePiS_S_ii_param_3,
	.param .u32 _Z27multiplyMatricesElementWisePiS_S_ii_param_4
)
{
	.reg .pred 	%p<2>;
	.reg .b32 	%r<18>;
	.reg .b64 	%rd<16>;

	ld.param.u64 	%rd1, [_Z27multiplyMatricesElementWisePiS_S_ii_param_0];
	ld.param.u64 	%rd2, [_Z27multiplyMatricesElementWisePiS_S_ii_param_1];
	ld.param.u64 	%rd3, [_Z27multiplyMatricesElementWisePiS_S_ii_param_2];
	ld.param.u32 	%r3, [_Z27multiplyMatricesElementWisePiS_S_ii_param_3];
	ld.param.u32 	%r4, [_Z27multiplyMatricesElementWisePiS_S_ii_param_4];
	mov.u32 	%r1, %ctaid.x;
	mov.u32 	%r5, %tid.x;
	max.u32 	%r6, %r1, %r5;
	setp.gt.u32 	%p1, %r6, 2;
	@%p1 bra 	$L__BB2_2;
	cvta.to.global.u64 	%rd4, %rd3;
	cvta.to.global.u64 	%rd5, %rd1;
	cvta.to.global.u64 	%rd6, %rd2;
	mul.lo.s32 	%r7, %r3, %r1;
	mul.wide.s32 	%rd7, %r7, 4;
	add.s64 	%rd8, %rd5, %rd7;
	ld.global.u32 	%r8, [%rd8];
	mul.wide.u32 	%rd9, %r5, 4;
	add.s64 	%rd10, %rd6, %rd9;
	ld.global.u32 	%r9, [%rd10];
	mul.lo.s32 	%r10, %r9, %r8;
	ld.global.u32 	%r11, [%rd8+4];
	mul.wide.s32 	%rd11, %r4, 4;
	add.s64 	%rd12, %rd10, %rd11;
	ld.global.u32 	%r12, [%rd12];
	mad.lo.s32 	%r13, %r12, %r11, %r10;
	ld.global.u32 	%r14, [%rd8+8];
	add.s64 	%rd13, %rd12, %rd11;
	ld.global.u32 	%r15, [%rd13];
	mad.lo.s32 	%r16, %r15, %r14, %r13;
	mad.lo.s32 	%r17, %r4, %r1, %r5;
	mul.wide.s32 	%rd14, %r17, 4;
	add.s64 	%rd15, %rd4, %rd14;
	st.global.u32 	[%rd15], %r16;
$L__BB2_2:
	ret;

}


// ===== COMPILED SASS (sm_100) =====

	.target	sm_100

	.elftype	@"ET_EXEC"


//--------------------- .note.nv.tkinfo           --------------------------
	.section	.note.nv.tkinfo,"",@"SHT_NOTE"
	.sectionflags	@"SHF_NOTE_NV_TKINFO"
	.tkinfo
        /*0018*/ 	.word	0x00000002
        /*0030*/ 	.string	""
        /*0030*/ 	.string	"ptxas"
        /*0030*/ 	.string	"Cuda compilation tools, release 13.0, V13.0.88"
        /*0030*/ 	.string	"Build cuda_13.0.r13.0/compiler.36424714_0"
        /*0030*/ 	.string	"-arch sm_100 -m 64 "



//--------------------- .note.nv.cuinfo           --------------------------
	.section	.note.nv.cuinfo,"",@"SHT_NOTE"
	.sectionflags	@"SHF_NOTE_NV_CUINFO"
        /*0018*/ 	.short	0x0002
        /*001a*/ 	.short	0x0064
        /*001c*/ 	.short	0x0082
	.zero		2


//--------------------- .nv.info                  --------------------------
	.section	.nv.info,"",@"SHT_CUDA_INFO"
	.align	4


	//----- nvinfo : EIATTR_REGCOUNT
	.align		4
        /*0000*/ 	.byte	0x04, 0x2f
        /*0002*/ 	.short	(.L_1 - .L_0)
	.align		4
.L_0:
        /*0004*/ 	.word	index@(_Z23multiplyMatricesRowWisePiS_S_ii)
        /*0008*/ 	.word	0x00000020


	//----- nvinfo : EIATTR_FRAME_SIZE
	.align		4
.L_1:
        /*000c*/ 	.byte	0x04, 0x11
        /*000e*/ 	.short	(.L_3 - .L_2)
	.align		4
.L_2:
        /*0010*/ 	.word	index@(_Z23multiplyMatricesRowWisePiS_S_ii)
        /*0014*/ 	.word	0x00000000


	//----- nvinfo : EIATTR_REGCOUNT
	.align		4
.L_3:
        /*0018*/ 	.byte	0x04, 0x2f
        /*001a*/ 	.short	(.L_5 - .L_4)
	.align		4
.L_4:
        /*001c*/ 	.word	index@(_Z23multiplyMatricesColWisePiS_S_ii)
        /*0020*/ 	.word	0x00000016


	//----- nvinfo : EIATTR_FRAME_SIZE
	.align		4
.L_5:
        /*0024*/ 	.byte	0x04, 0x11
        /*0026*/ 	.short	(.L_7 - .L_6)
	.align		4
.L_6:
        /*0028*/ 	.word	index@(_Z23multiplyMatricesColWisePiS_S_ii)
        /*002c*/ 	.word	0x00000000


	//----- nvinfo : EIATTR_REGCOUNT
	.align		4
.L_7:
        /*0030*/ 	.byte	0x04, 0x2f
        /*0032*/ 	.short	(.L_9 - .L_8)
	.align		4
.L_8:
        /*0034*/ 	.word	index@(_Z27multiplyMatricesElementWisePiS_S_ii)
        /*0038*/ 	.word	0x00000014


	//----- nvinfo : EIATTR_FRAME_SIZE
	.align		4
.L_9:
        /*003c*/ 	.byte	0x04, 0x11
        /*003e*/ 	.short	(.L_11 - .L_10)
	.align		4
.L_10:
        /*0040*/ 	.word	index@(_Z27multiplyMatricesElementWisePiS_S_ii)
        /*0044*/ 	.word	0x00000000


	//----- nvinfo : EIATTR_MIN_STACK_SIZE
	.align		4
.L_11:
        /*0048*/ 	.byte	0x04, 0x12
        /*004a*/ 	.short	(.L_13 - .L_12)
	.align		4
.L_12:
        /*004c*/ 	.word	index@(_Z27multiplyMatricesElementWisePiS_S_ii)
        /*0050*/ 	.word	0x00000000


	//----- nvinfo : EIATTR_MIN_STACK_SIZE
	.align		4
.L_13:
        /*0054*/ 	.byte	0x04, 0x12
        /*0056*/ 	.short	(.L_15 - .L_14)
	.align		4
.L_14:
        /*0058*/ 	.word	index@(_Z23multiplyMatricesColWisePiS_S_ii)
        /*005c*/ 	.word	0x00000000


	//----- nvinfo : EIATTR_MIN_STACK_SIZE
	.align		4
.L_15:
        /*0060*/ 	.byte	0x04, 0x12
        /*0062*/ 	.short	(.L_17 - .L_16)
	.align		4
.L_16:
        /*0064*/ 	.word	index@(_Z23multiplyMatricesRowWisePiS_S_ii)
        /*0068*/ 	.word	0x00000000
.L_17:


//--------------------- .nv.compat                --------------------------
	.section	.nv.compat,"",@"SHT_CUDA_COMPAT_INFO"
	.align	4
        /*0000*/ 	.byte	0x02, 0x09, 0x00, 0x00, 0x02, 0x02, 0x01, 0x00, 0x02, 0x05, 0x05, 0x00, 0x03, 0x07, 0x01, 0x01
        /*0010*/ 	.byte	0x02, 0x03, 0x00, 0x00, 0x02, 0x06, 0x01, 0x00, 0x04, 0x0b, 0x08, 0x00, 0x09, 0x00, 0x00, 0x00
        /*0020*/ 	.byte	0x00, 0x00, 0x00, 0x00


//--------------------- .nv.info._Z27multiplyMatricesElementWisePiS_S_ii --------------------------
	.section	.nv.info._Z27multiplyMatricesElementWisePiS_S_ii,"",@"SHT_CUDA_INFO"
	.sectionflags	@""
	.align	4


	//----- nvinfo : EIATTR_CUDA_API_VERSION
	.align		4
        /*0000*/ 	.byte	0x04, 0x37
        /*0002*/ 	.short	(.L_19 - .L_18)
.L_18:
        /*0004*/ 	.word	0x00000082


	//----- nvinfo : EIATTR_KPARAM_INFO
	.align		4
.L_19:
        /*0008*/ 	.byte	0x04, 0x17
        /*000a*/ 	.short	(.L_21 - .L_20)
.L_20:
        /*000c*/ 	.word	0x00000000
        /*0010*/ 	.short	0x0004
        /*0012*/ 	.short	0x001c
        /*0014*/ 	.byte	0x00, 0xf0, 0x11, 0x00


	//----- nvinfo : EIATTR_KPARAM_INFO
	.align		4
.L_21:
        /*0018*/ 	.byte	0x04, 0x17
        /*001a*/ 	.short	(.L_23 - .L_22)
.L_22:
        /*001c*/ 	.word	0x00000000
        /*0020*/ 	.short	0x0003
        /*0022*/ 	.short	0x0018
        /*0024*/ 	.byte	0x00, 0xf0, 0x11, 0x00


	//----- nvinfo : EIATTR_KPARAM_INFO
	.align		4
.L_23:
        /*0028*/ 	.byte	0x04, 0x17
        /*002a*/ 	.short	(.L_25 - .L_24)
.L_24:
        /*002c*/ 	.word	0x00000000
        /*0030*/ 	.short	0x0002
        /*0032*/ 	.short	0x0010
        /*0034*/ 	.byte	0x00, 0xf5, 0x21, 0x00


	//----- nvinfo : EIATTR_KPARAM_INFO
	.align		4
.L_25:
        /*0038*/ 	.byte	0x04, 0x17
        /*003a*/ 	.short	(.L_27 - .L_26)
.L_26:
        /*003c*/ 	.word	0x00000000
        /*0040*/ 	.short	0x0001
        /*0042*/ 	.short	0x0008
        /*0044*/ 	.byte	0x00, 0xf5, 0x21, 0x00


	//----- nvinfo : EIATTR_KPARAM_INFO
	.align		4
.L_27:
        /*0048*/ 	.byte	0x04, 0x17
        /*004a*/ 	.short	(.L_29 - .L_28)
.L_28:
        /*004c*/ 	.word	0x00000000
        /*0050*/ 	.short	0x0000
        /*0052*/ 	.short	0x0000
        /*0054*/ 	.byte	0x00, 0xf5, 0x21, 0x00


	//----- nvinfo : EIATTR_SPARSE_MMA_MASK
	.align		4
.L_29:
        /*0058*/ 	.byte	0x03, 0x50
        /*005a*/ 	.short	0x0000


	//----- nvinfo : EIATTR_MAXREG_COUNT
	.align		4
        /*005c*/ 	.byte	0x03, 0x1b
        /*005e*/ 	.short	0x00ff


	//----- nvinfo : EIATTR_MERCURY_ISA_VERSION
	.align		4
        /*0060*/ 	.byte	0x03, 0x5f
        /*0062*/ 	.short	0x0101


	//----- nvinfo : EIATTR_VRC_CTA_INIT_COUNT
	.align		4
        /*0064*/ 	.byte	0x02, 0x4a
	.zero		1
	.zero		1


	//----- nvinfo : EIATTR_EXIT_INSTR_OFFSETS
	.align		4
        /*0068*/ 	.byte	0x04, 0x1c
        /*006a*/ 	.short	(.L_31 - .L_30)


	//   ....[0]....
.L_30:
        /*006c*/ 	.word	0x00000050


	//   ....[1]....
        /*0070*/ 	.word	0x000001c0


	//----- nvinfo : EIATTR_CBANK_PARAM_SIZE
	.align		4
.L_31:
        /*0074*/ 	.byte	0x03, 0x19
        /*0076*/ 	.short	0x0020


	//----- nvinfo : EIATTR_PARAM_CBANK
	.align		4
        /*0078*/ 	.byte	0x04, 0x0a
        /*007a*/ 	.short	(.L_33 - .L_32)
	.align		4
.L_32:
        /*007c*/ 	.word	index@(.nv.constant0._Z27multiplyMatricesElementWisePiS_S_ii)
        /*0080*/ 	.short	0x0380
        /*0082*/ 	.short	0x0020


	//----- nvinfo : EIATTR_SW_WAR
	.align		4
.L_33:
        /*0084*/ 	.byte	0x04, 0x36
        /*0086*/ 	.short	(.L_35 - .L_34)
.L_34:
        /*0088*/ 	.word	0x00000008
.L_35:


//--------------------- .nv.info._Z23multiplyMatricesColWisePiS_S_ii --------------------------
	.section	.nv.info._Z23multiplyMatricesColWisePiS_S_ii,"",@"SHT_CUDA_INFO"
	.sectionflags	@""
	.align	4


	//----- nvinfo : EIATTR_CUDA_API_VERSION
	.align		4
        /*0000*/ 	.byte	0x04, 0x37
        /*0002*/ 	.short	(.L_37 - .L_36)
.L_36:
        /*0004*/ 	.word	0x00000082


	//----- nvinfo : EIATTR_KPARAM_INFO
	.align		4
.L_37:
        /*0008*/ 	.byte	0x04, 0x17
        /*000a*/ 	.short	(.L_39 - .L_38)
.L_38:
        /*000c*/ 	.word	0x00000000
        /*0010*/ 	.short	0x0004
        /*0012*/ 	.short	0x001c
        /*0014*/ 	.byte	0x00, 0xf0, 0x11, 0x00


	//----- nvinfo : EIATTR_KPARAM_INFO
	.align		4
.L_39:
        /*0018*/ 	.byte	0x04, 0x17
        /*001a*/ 	.short	(.L_41 - .L_40)
.L_40:
        /*001c*/ 	.word	0x00000000
        /*0020*/ 	.short	0x0003
        /*0022*/ 	.short	0x0018
        /*0024*/ 	.byte	0x00, 0xf0, 0x11, 0x00


	//----- nvinfo : EIATTR_KPARAM_INFO
	.align		4
.L_41:
        /*0028*/ 	.byte	0x04, 0x17
        /*002a*/ 	.short	(.L_43 - .L_42)
.L_42:
        /*002c*/ 	.word	0x00000000
        /*0030*/ 	.short	0x0002
        /*0032*/ 	.short	0x0010
        /*0034*/ 	.byte	0x00, 0xf5, 0x21, 0x00


	//----- nvinfo : EIATTR_KPARAM_INFO
	.align		4
.L_43:
        /*0038*/ 	.byte	0x04, 0x17
        /*003a*/ 	.short	(.L_45 - .L_44)
.L_44:
        /*003c*/ 	.word	0x00000000
        /*0040*/ 	.short	0x0001
        /*0042*/ 	.short	0x0008
        /*0044*/ 	.byte	0x00, 0xf5, 0x21, 0x00


	//----- nvinfo : EIATTR_KPARAM_INFO
	.align		4
.L_45:
        /*0048*/ 	.byte	0x04, 0x17
        /*004a*/ 	.short	(.L_47 - .L_46)
.L_46:
        /*004c*/ 	.word	0x00000000
        /*0050*/ 	.short	0x0000
        /*0052*/ 	.short	0x0000
        /*0054*/ 	.byte	0x00, 0xf5, 0x21, 0x00


	//----- nvinfo : EIATTR_SPARSE_MMA_MASK
	.align		4
.L_47:
        /*0058*/ 	.byte	0x03, 0x50
        /*005a*/ 	.short	0x0000


	//----- nvinfo : EIATTR_MAXREG_COUNT
	.align		4
        /*005c*/ 	.byte	0x03, 0x1b
        /*005e*/ 	.short	0x00ff


	//----- nvinfo : EIATTR_MERCURY_ISA_VERSION
	.align		4
        /*0060*/ 	.byte	0x03, 0x5f
        /*0062*/ 	.short	0x0101


	//----- nvinfo : EIATTR_VRC_CTA_INIT_COUNT
	.align		4
        /*0064*/ 	.byte	0x02, 0x4a
	.zero		1
	.zero		1


	//----- nvinfo : EIATTR_EXIT_INSTR_OFFSETS
	.align		4
        /*0068*/ 	.byte	0x04, 0x1c
        /*006a*/ 	.short	(.L_49 - .L_48)


	//   ....[0]....
.L_48:
        /*006c*/ 	.word	0x00000050


	//   ....[1]....
        /*0070*/ 	.word	0x000004c0


	//   ....[2]....
        /*0074*/ 	.word	0x000006c0


	//   ....[3]....
        /*0078*/ 	.word	0x000007d0


	//----- nvinfo : EIATTR_CBANK_PARAM_SIZE
	.align		4
.L_49:
        /*007c*/ 	.byte	0x03, 0x19
        /*007e*/ 	.short	0x0020


	//----- nvinfo : EIATTR_PARAM_CBANK
	.align		4
        /*0080*/ 	.byte	0x04, 0x0a
        /*0082*/ 	.short	(.L_51 - .L_50)
	.align		4
.L_50:
        /*0084*/ 	.word	index@(.nv.constant0._Z23multiplyMatricesColWisePiS_S_ii)
        /*0088*/ 	.short	0x0380
        /*008a*/ 	.short	0x0020


	//----- nvinfo : EIATTR_SW_WAR
	.align		4
.L_51:
        /*008c*/ 	.byte	0x04, 0x36
        /*008e*/ 	.short	(.L_53 - .L_52)
.L_52:
        /*0090*/ 	.word	0x00000008
.L_53:


//--------------------- .nv.info._Z23multiplyMatricesRowWisePiS_S_ii --------------------------
	.section	.nv.info._Z23multiplyMatricesRowWisePiS_S_ii,"",@"SHT_CUDA_INFO"
	.sectionflags	@""
	.align	4


	//----- nvinfo : EIATTR_CUDA_API_VERSION
	.align		4
        /*0000*/ 	.byte	0x04, 0x37
        /*0002*/ 	.short	(.L_55 - .L_54)
.L_54:
        /*0004*/ 	.word	0x00000082


	//----- nvinfo : EIATTR_KPARAM_INFO
	.align		4
.L_55:
        /*0008*/ 	.byte	0x04, 0x17
        /*000a*/ 	.short	(.L_57 - .L_56)
.L_56:
        /*000c*/ 	.word	0x00000000
        /*0010*/ 	.short	0x0004
        /*0012*/ 	.short	0x001c
        /*0014*/ 	.byte	0x00, 0xf0, 0x11, 0x00


	//----- nvinfo : EIATTR_KPARAM_INFO
	.align		4
.L_57:
        /*0018*/ 	.byte	0x04, 0x17
        /*001a*/ 	.short	(.L_59 - .L_58)
.L_58:
        /*001c*/ 	.word	0x00000000
        /*0020*/ 	.short	0x0003
        /*0022*/ 	.short	0x0018
        /*0024*/ 	.byte	0x00, 0xf0, 0x11, 0x00


	//----- nvinfo : EIATTR_KPARAM_INFO
	.align		4
.L_59:
        /*0028*/ 	.byte	0x04, 0x17
        /*002a*/ 	.short	(.L_61 - .L_60)
.L_60:
        /*002c*/ 	.word	0x00000000
        /*0030*/ 	.short	0x0002
        /*0032*/ 	.short	0x0010
        /*0034*/ 	.byte	0x00, 0xf5, 0x21, 0x00


	//----- nvinfo : EIATTR_KPARAM_INFO
	.align		4
.L_61:
        /*0038*/ 	.byte	0x04, 0x17
        /*003a*/ 	.short	(.L_63 - .L_62)
.L_62:
        /*003c*/ 	.word	0x00000000
        /*0040*/ 	.short	0x0001
        /*0042*/ 	.short	0x0008
        /*0044*/ 	.byte	0x00, 0xf5, 0x21, 0x00


	//----- nvinfo : EIATTR_KPARAM_INFO
	.align		4
.L_63:
        /*0048*/ 	.byte	0x04, 0x17
        /*004a*/ 	.short	(.L_65 - .L_64)
.L_64:
        /*004c*/ 	.word	0x00000000
        /*0050*/ 	.short	0x0000
        /*0052*/ 	.short	0x0000
        /*0054*/ 	.byte	0x00, 0xf5, 0x21, 0x00


	//----- nvinfo : EIATTR_SPARSE_MMA_MASK
	.align		4
.L_65:
        /*0058*/ 	.byte	0x03, 0x50
        /*005a*/ 	.short	0x0000


	//----- nvinfo : EIATTR_MAXREG_COUNT
	.align		4
        /*005c*/ 	.byte	0x03, 0x1b
        /*005e*/ 	.short	0x00ff


	//----- nvinfo : EIATTR_MERCURY_ISA_VERSION
	.align		4
        /*0060*/ 	.byte	0x03, 0x5f
        /*0062*/ 	.short	0x0101


	//----- nvinfo : EIATTR_VRC_CTA_INIT_COUNT
	.align		4
        /*0064*/ 	.byte	0x02, 0x4a
	.zero		1
	.zero		1


	//----- nvinfo : EIATTR_EXIT_INSTR_OFFSETS
	.align		4
        /*0068*/ 	.byte	0x04, 0x1c
        /*006a*/ 	.short	(.L_67 - .L_66)


	//   ....[0]....
.L_66:
        /*006c*/ 	.word	0x00000050


	//   ....[1]....
        /*0070*/ 	.word	0x00000a90


	//   ....[2]....
        /*0074*/ 	.word	0x00000c00


	//   ....[3]....
        /*0078*/ 	.word	0x00000d20


	//   ....[4]....
        /*007c*/ 	.word	0x00000e20


	//   ....[5]....
        /*0080*/ 	.word	0x00000e70


	//----- nvinfo : EIATTR_CBANK_PARAM_SIZE
	.align		4
.L_67:
        /*0084*/ 	.byte	0x03, 0x19
        /*0086*/ 	.short	0x0020


	//----- nvinfo : EIATTR_PARAM_CBANK
	.align		4
        /*0088*/ 	.byte	0x04, 0x0a
        /*008a*/ 	.short	(.L_69 - .L_68)
	.align		4
.L_68:
        /*008c*/ 	.word	index@(.nv.constant0._Z23multiplyMatricesRowWisePiS_S_ii)
        /*0090*/ 	.short	0x0380
        /*0092*/ 	.short	0x0020


	//----- nvinfo : EIATTR_SW_WAR
	.align		4
.L_69:
        /*0094*/ 	.byte	0x04, 0x36
        /*0096*/ 	.short	(.L_71 - .L_70)
.L_70:
        /*0098*/ 	.word	0x00000008
.L_71:


//--------------------- .nv.callgraph             --------------------------
	.section	.nv.callgraph,"",@"SHT_CUDA_CALLGRAPH"
	.align	4
	.sectionentsize	8
	.align		4
        /*0000*/ 	.word	0x00000000
	.align		4
        /*0004*/ 	.word	0xffffffff
	.align		4
        /*0008*/ 	.word	0x00000000
	.align		4
        /*000c*/ 	.word	0xfffffffe
	.align		4
        /*0010*/ 	.word	0x00000000
	.align		4
        /*0014*/ 	.word	0xfffffffd
	.align		4
        /*0018*/ 	.word	0x00000000
	.align		4
        /*001c*/ 	.word	0xfffffffc


//--------------------- .text._Z27multiplyMatricesElementWisePiS_S_ii --------------------------
	.section	.text._Z27multiplyMatricesElementWisePiS_S_ii,"ax",@progbits
	.align	128
        .global         _Z27multiplyMatricesElementWisePiS_S_ii
        .type           _Z27multiplyMatricesElementWisePiS_S_ii,@function
        .size           _Z27multiplyMatricesElementWisePiS_S_ii,(.L_x_17 - _Z27multiplyMatricesElementWisePiS_S_ii)
        .other          _Z27multiplyMatricesElementWisePiS_S_ii,@"STO_CUDA_ENTRY STV_DEFAULT"
_Z27multiplyMatricesElementWisePiS_S_ii:
.text._Z27multiplyMatricesElementWisePiS_S_ii:
[----:B------:R-:W-:Y:S01]  /*0000*/  LDC R1, c[0x0][0x37c] ;  /* 0x0000df00ff017b82 */ /* 0x000fe20000000800 */
[----:B------:R-:W0:Y:S07]  /*0010*/  S2R R14, SR_TID.X ;  /* 0x00000000000e7919 */ /* 0x000e2e0000002100 */
[----:B------:R-:W0:Y:S02]  /*0020*/  S2UR UR6, SR_CTAID.X ;  /* 0x00000000000679c3 */ /* 0x000e240000002500 */
[----:B0-----:R-:W-:-:S04]  /*0030*/  VIMNMX.U32 R0, PT, PT, R14, UR6, !PT ;  /* 0x000000060e007c48 */ /* 0x001fc8000ffe0000 */
[----:B------:R-:W-:-:S13]  /*0040*/  ISETP.GT.U32.AND P0, PT, R0, 0x2, PT ;  /* 0x000000020000780c */ /* 0x000fda0003f04070 */
[----:B------:R-:W-:Y:S05]  /*0050*/  @P0 EXIT ;  /* 0x000000000000094d */ /* 0x000fea0003800000 */
[----:B------:R-:W0:Y:S01]  /*0060*/  LDC.64 R6, c[0x0][0x388] ;  /* 0x0000e200ff067b82 */ /* 0x000e220000000a00 */
[----:B------:R-:W1:Y:S07]  /*0070*/  LDCU.64 UR4, c[0x0][0x358] ;  /* 0x00006b00ff0477ac */ /* 0x000e6e0008000a00 */
[----:B------:R-:W2:Y:S08]  /*0080*/  LDC.64 R2, c[0x0][0x398] ;  /* 0x0000e600ff027b82 */ /* 0x000eb00000000a00 */
[----:B------:R-:W3:Y:S01]  /*0090*/  LDC.64 R4, c[0x0][0x380] ;  /* 0x0000e000ff047b82 */ /* 0x000ee20000000a00 */
[----:B0-----:R-:W-:-:S07]  /*00a0*/  IMAD.WIDE.U32 R6, R14, 0x4, R6 ;  /* 0x000000040e067825 */ /* 0x001fce00078e0006 */
[----:B------:R-:W0:Y:S01]  /*00b0*/  LDC.64 R12, c[0x0][0x390] ;  /* 0x0000e400ff0c7b82 */ /* 0x000e220000000a00 */
[----:B--2---:R-:W-:-:S04]  /*00c0*/  IMAD R9, R2, UR6, RZ ;  /* 0x0000000602097c24 */ /* 0x004fc8000f8e02ff */
[----:B---3--:R-:W-:-:S04]  /*00d0*/  IMAD.WIDE R4, R9, 0x4, R4 ;  /* 0x0000000409047825 */ /* 0x008fc800078e0204 */
[C---:B------:R-:W-:Y:S01]  /*00e0*/  IMAD.WIDE R8, R3.reuse, 0x4, R6 ;  /* 0x0000000403087825 */ /* 0x040fe200078e0206 */
[----:B-1----:R-:W2:Y:S04]  /*00f0*/  LDG.E R0, desc[UR4][R4.64] ;  /* 0x0000000404007981 */ /* 0x002ea8000c1e1900 */
[----:B------:R-:W2:Y:S01]  /*0100*/  LDG.E R7, desc[UR4][R6.64] ;  /* 0x0000000406077981 */ /* 0x000ea2000c1e1900 */
[----:B------:R-:W-:-:S03]  /*0110*/  IMAD.WIDE R10, R3, 0x4, R8 ;  /* 0x00000004030a7825 */ /* 0x000fc600078e0208 */
[----:B------:R-:W3:Y:S04]  /*0120*/  LDG.E R2, desc[UR4][R8.64] ;  /* 0x0000000408027981 */ /* 0x000ee8000c1e1900 */
[----:B------:R-:W3:Y:S04]  /*0130*/  LDG.E R15, desc[UR4][R4.64+0x4] ;  /* 0x00000404040f7981 */ /* 0x000ee8000c1e1900 */
[----:B------:R-:W4:Y:S04]  /*0140*/  LDG.E R17, desc[UR4][R4.64+0x8] ;  /* 0x0000080404117981 */ /* 0x000f28000c1e1900 */
[----:B------:R-:W4:Y:S01]  /*0150*/  LDG.E R10, desc[UR4][R10.64] ;  /* 0x000000040a0a7981 */ /* 0x000f22000c1e1900 */
[----:B------:R-:W-:-:S02]  /*0160*/  IMAD R3, R3, UR6, R14 ;  /* 0x0000000603037c24 */ /* 0x000fc4000f8e020e */
[----:B--2---:R-:W-:-:S04]  /*0170*/  IMAD R0, R0, R7, RZ ;  /* 0x0000000700007224 */ /* 0x004fc800078e02ff */
[----:B---3--:R-:W-:Y:S02]  /*0180*/  IMAD R0, R15, R2, R0 ;  /* 0x000000020f007224 */ /* 0x008fe400078e0200 */
[----:B0-----:R-:W-:-:S04]  /*0190*/  IMAD.WIDE R2, R3, 0x4, R12 ;  /* 0x0000000403027825 */ /* 0x001fc800078e020c */
[----:B----4-:R-:W-:-:S05]  /*01a0*/  IMAD R17, R17, R10, R0 ;  /* 0x0000000a11117224 */ /* 0x010fca00078e0200 */
[----:B------:R-:W-:Y:S01]  /*01b0*/  STG.E desc[UR4][R2.64], R17 ;  /* 0x0000001102007986 */ /* 0x000fe2000c101904 */
[----:B------:R-:W-:Y:S05]  /*01c0*/  EXIT ;  /* 0x000000000000794d */ /* 0x000fea0003800000 */
.L_x_0:
[----:B------:R-:W-:-:S00]  /*01d0*/  BRA `(.L_x_0) ;  /* 0xfffffffc00fc7947 */ /* 0x000fc0000383ffff */
[----:B------:R-:W-:-:S00]  /*01e0*/  NOP ;  /* 0x0000000000007918 */ /* 0x000fc00000000000 */
        /* <DEDUP_REMOVED lines=9> */
.L_x_17:


//--------------------- .text._Z23multiplyMatricesColWisePiS_S_ii --------------------------
	.section	.text._Z23multiplyMatricesColWisePiS_S_ii,"ax",@progbits
	.align	128
        .global         _Z23multiplyMatricesColWisePiS_S_ii
        .type           _Z23multiplyMatricesColWisePiS_S_ii,@function
        .size           _Z23multiplyMatricesColWisePiS_S_ii,(.L_x_18 - _Z23multiplyMatricesColWisePiS_S_ii)
        .other          _Z23multiplyMatricesColWisePiS_S_ii,@"STO_CUDA_ENTRY STV_DEFAULT"
_Z23multiplyMatricesColWisePiS_S_ii:
.text._Z23multiplyMatricesColWisePiS_S_ii:
[----:B------:R-:W-:Y:S01]  /*0000*/  LDC R1, c[0x0][0x37c] ;  /* 0x0000df00ff017b82 */ /* 0x000fe20000000800 */
[----:B------:R-:W0:Y:S07]  /*0010*/  S2R R0, SR_CTAID.X ;  /* 0x0000000000007919 */ /* 0x000e2e0000002500 */
[----:B------:R-:W1:Y:S02]  /*0020*/  LDC R5, c[0x0][0x398] ;  /* 0x0000e600ff057b82 */ /* 0x000e640000000800 */
[----:B-1----:R-:W-:-:S04]  /*0030*/  ISETP.GE.AND P0, PT, R5, 0x1, PT ;  /* 0x000000010500780c */ /* 0x002fc80003f06270 */
[----:B0-----:R-:W-:-:S13]  /*0040*/  ISETP.GT.U32.OR P0, PT, R0, 0x2, !P0 ;  /* 0x000000020000780c */ /* 0x001fda0004704470 */
[----:B------:R-:W-:Y:S05]  /*0050*/  @P0 EXIT ;  /* 0x000000000000094d */ /* 0x000fea0003800000 */
[----:B------:R-:W0:Y:S01]  /*0060*/  LDC.64 R2, c[0x0][0x388] ;  /* 0x0000e200ff027b82 */ /* 0x000e220000000a00 */
[C---:B------:R-:W-:Y:S01]  /*0070*/  ISETP.GE.U32.AND P1, PT, R5.reuse, 0x4, PT ;  /* 0x000000040500780c */ /* 0x040fe20003f26070 */
[----:B------:R-:W1:Y:S01]  /*0080*/  LDCU.64 UR6, c[0x0][0x358] ;  /* 0x00006b00ff0677ac */ /* 0x000e620008000a00 */
[----:B------:R-:W-:Y:S01]  /*0090*/  LOP3.LUT R15, R5, 0x3, RZ, 0xc0, !PT ;  /* 0x00000003050f7812 */ /* 0x000fe200078ec0ff */
[----:B------:R-:W-:-:S03]  /*00a0*/  HFMA2 R4, -RZ, RZ, 0, 0 ;  /* 0x00000000ff047431 */ /* 0x000fc600000001ff */
[----:B------:R-:W-:Y:S01]  /*00b0*/  ISETP.NE.AND P0, PT, R15, RZ, PT ;  /* 0x000000ff0f00720c */ /* 0x000fe20003f05270 */
[----:B0-----:R-:W-:-:S06]  /*00c0*/  IMAD.WIDE.U32 R2, R0, 0x4, R2 ;  /* 0x0000000400027825 */ /* 0x001fcc00078e0002 */
[----:B-1----:R-:W-:Y:S06]  /*00d0*/  @!P1 BRA `(.L_x_1) ;  /* 0x0000000000f89947 */ /* 0x002fec0003800000 */
[----:B------:R-:W0:Y:S01]  /*00e0*/  LDC.64 R6, c[0x0][0x390] ;  /* 0x0000e400ff067b82 */ /* 0x000e220000000a00 */
[----:B------:R-:W1:Y:S01]  /*00f0*/  LDCU.64 UR4, c[0x0][0x380] ;  /* 0x00007000ff0477ac */ /* 0x000e620008000a00 */
[----:B------:R-:W-:-:S04]  /*0100*/  LOP3.LUT R4, R5, 0x7ffffffc, RZ, 0xc0, !PT ;  /* 0x7ffffffc05047812 */ /* 0x000fc800078ec0ff */
[----:B------:R-:W-:Y:S01]  /*0110*/  IADD3 R10, PT, PT, -R4, RZ, RZ ;  /* 0x000000ff040a7210 */ /* 0x000fe20007ffe1ff */
[----:B-1----:R-:W-:-:S04]  /*0120*/  UIADD3 UR4, UP0, UPT, UR4, 0x18, URZ ;  /* 0x0000001804047890 */ /* 0x002fc8000ff1e0ff */
[----:B------:R-:W-:Y:S01]  /*0130*/  UIADD3.X UR5, UPT, UPT, URZ, UR5, URZ, UP0, !UPT ;  /* 0x00000005ff057290 */ /* 0x000fe200087fe4ff */
[----:B0-----:R-:W-:Y:S01]  /*0140*/  IMAD.WIDE.U32 R6, R0, 0x4, R6 ;  /* 0x0000000400067825 */ /* 0x001fe200078e0006 */
[----:B------:R-:W-:Y:S02]  /*0150*/  MOV R12, UR4 ;  /* 0x00000004000c7c02 */ /* 0x000fe40008000f00 */
[----:B------:R-:W-:Y:S02]  /*0160*/  IADD3 R16, P1, PT, R6, 0x18, RZ ;  /* 0x0000001806107810 */ /* 0x000fe40007f3e0ff */
[----:B------:R-:W-:Y:S02]  /*0170*/  MOV R13, UR5 ;  /* 0x00000005000d7c02 */ /* 0x000fe40008000f00 */
[----:B------:R-:W-:-:S09]  /*0180*/  IADD3.X R17, PT, PT, RZ, R7, RZ, P1, !PT ;  /* 0x00000007ff117210 */ /* 0x000fd20000ffe4ff */
.L_x_2:
[----:B------:R-:W-:Y:S01]  /*0190*/  MOV R6, R12 ;  /* 0x0000000c00067202 */ /* 0x000fe20000000f00 */
[----:B0-----:R-:W2:Y:S01]  /*01a0*/  LDG.E R9, desc[UR6][R2.64] ;  /* 0x0000000602097981 */ /* 0x001ea2000c1e1900 */
[----:B------:R-:W-:-:S03]  /*01b0*/  MOV R7, R13 ;  /* 0x0000000d00077202 */ /* 0x000fc60000000f00 */
[----:B------:R-:W3:Y:S04]  /*01c0*/  LDG.E R12, desc[UR6][R2.64+0xc] ;  /* 0x00000c06020c7981 */ /* 0x000ee8000c1e1900 */
[----:B------:R-:W2:Y:S04]  /*01d0*/  LDG.E R8, desc[UR6][R6.64+-0x18] ;  /* 0xffffe80606087981 */ /* 0x000ea8000c1e1900 */
[----:B------:R-:W3:Y:S04]  /*01e0*/  LDG.E R11, desc[UR6][R6.64+-0x14] ;  /* 0xffffec06060b7981 */ /* 0x000ee8000c1e1900 */
[----:B------:R-:W4:Y:S04]  /*01f0*/  LDG.E R14, desc[UR6][R2.64+0x18] ;  /* 0x00001806020e7981 */ /* 0x000f28000c1e1900 */
[----:B------:R-:W4:Y:S01]  /*0200*/  LDG.E R13, desc[UR6][R6.64+-0x10] ;  /* 0xfffff006060d7981 */ /* 0x000f22000c1e1900 */
[----:B--2---:R-:W-:-:S04]  /*0210*/  IMAD R8, R8, R9, RZ ;  /* 0x0000000908087224 */ /* 0x004fc800078e02ff */
[----:B---3--:R-:W-:Y:S01]  /*0220*/  IMAD R8, R11, R12, R8 ;  /* 0x0000000c0b087224 */ /* 0x008fe200078e0208 */
[----:B------:R-:W-:-:S03]  /*0230*/  MOV R9, R17 ;  /* 0x0000001100097202 */ /* 0x000fc60000000f00 */
[----:B----4-:R-:W-:Y:S01]  /*0240*/  IMAD R13, R13, R14, R8 ;  /* 0x0000000e0d0d7224 */ /* 0x010fe200078e0208 */
[----:B------:R-:W-:-:S05]  /*0250*/  MOV R8, R16 ;  /* 0x0000001000087202 */ /* 0x000fca0000000f00 */
[----:B------:R0:W-:Y:S04]  /*0260*/  STG.E desc[UR6][R8.64+-0x18], R13 ;  /* 0xffffe80d08007986 */ /* 0x0001e8000c101906 */
[----:B------:R-:W2:Y:S04]  /*0270*/  LDG.E R11, desc[UR6][R6.64+-0xc] ;  /* 0xfffff406060b7981 */ /* 0x000ea8000c1e1900 */
[----:B------:R-:W2:Y:S04]  /*0280*/  LDG.E R12, desc[UR6][R2.64] ;  /* 0x00000006020c7981 */ /* 0x000ea8000c1e1900 */
[----:B------:R-:W3:Y:S04]  /*0290*/  LDG.E R14, desc[UR6][R6.64+-0x8] ;  /* 0xfffff806060e7981 */ /* 0x000ee8000c1e1900 */
[----:B------:R-:W3:Y:S04]  /*02a0*/  LDG.E R16, desc[UR6][R2.64+0xc] ;  /* 0x00000c0602107981 */ /* 0x000ee8000c1e1900 */
[----:B------:R-:W4:Y:S04]  /*02b0*/  LDG.E R18, desc[UR6][R6.64+-0x4] ;  /* 0xfffffc0606127981 */ /* 0x000f28000c1e1900 */
[----:B------:R-:W4:Y:S01]  /*02c0*/  LDG.E R17, desc[UR6][R2.64+0x18] ;  /* 0x0000180602117981 */ /* 0x000f22000c1e1900 */
[----:B--2---:R-:W-:-:S04]  /*02d0*/  IMAD R11, R11, R12, RZ ;  /* 0x0000000c0b0b7224 */ /* 0x004fc800078e02ff */
[----:B---3--:R-:W-:-:S04]  /*02e0*/  IMAD R11, R14, R16, R11 ;  /* 0x000000100e0b7224 */ /* 0x008fc800078e020b */
[----:B----4-:R-:W-:-:S05]  /*02f0*/  IMAD R11, R18, R17, R11 ;  /* 0x00000011120b7224 */ /* 0x010fca00078e020b */
[----:B------:R1:W-:Y:S04]  /*0300*/  STG.E desc[UR6][R8.64+-0xc], R11 ;  /* 0xfffff40b08007986 */ /* 0x0003e8000c101906 */
[----:B------:R-:W2:Y:S04]  /*0310*/  LDG.E R12, desc[UR6][R6.64] ;  /* 0x00000006060c7981 */ /* 0x000ea8000c1e1900 */
[----:B0-----:R-:W2:Y:S04]  /*0320*/  LDG.E R13, desc[UR6][R2.64] ;  /* 0x00000006020d7981 */ /* 0x001ea8000c1e1900 */
        /* <DEDUP_REMOVED lines=8> */
[----:B-1----:R-:W2:Y:S04]  /*03b0*/  LDG.E R11, desc[UR6][R6.64+0xc] ;  /* 0x00000c06060b7981 */ /* 0x002ea8000c1e1900 */
[----:B------:R-:W2:Y:S04]  /*03c0*/  LDG.E R12, desc[UR6][R2.64] ;  /* 0x00000006020c7981 */ /* 0x000ea8000c1e1900 */
[----:B------:R-:W3:Y:S04]  /*03d0*/  LDG.E R14, desc[UR6][R6.64+0x10] ;  /* 0x00001006060e7981 */ /* 0x000ee8000c1e1900 */
[----:B------:R-:W3:Y:S04]  /*03e0*/  LDG.E R13, desc[UR6][R2.64+0xc] ;  /* 0x00000c06020d7981 */ /* 0x000ee8000c1e1900 */
[----:B------:R-:W4:Y:S04]  /*03f0*/  LDG.E R16, desc[UR6][R6.64+0x14] ;  /* 0x0000140606107981 */ /* 0x000f28000c1e1900 */
[----:B------:R-:W4:Y:S01]  /*0400*/  LDG.E R17, desc[UR6][R2.64+0x18] ;  /* 0x0000180602117981 */ /* 0x000f22000c1e1900 */
[----:B------:R-:W-:-:S04]  /*0410*/  IADD3 R10, PT, PT, R10, 0x4, RZ ;  /* 0x000000040a0a7810 */ /* 0x000fc80007ffe0ff */
[----:B------:R-:W-:Y:S01]  /*0420*/  ISETP.NE.AND P1, PT, R10, RZ, PT ;  /* 0x000000ff0a00720c */ /* 0x000fe20003f25270 */
[----:B--2---:R-:W-:-:S04]  /*0430*/  IMAD R11, R11, R12, RZ ;  /* 0x0000000c0b0b7224 */ /* 0x004fc800078e02ff */
[----:B---3--:R-:W-:Y:S01]  /*0440*/  IMAD R11, R14, R13, R11 ;  /* 0x0000000d0e0b7224 */ /* 0x008fe200078e020b */
[----:B------:R-:W-:-:S03]  /*0450*/  IADD3 R12, P2, PT, R6, 0x30, RZ ;  /* 0x00000030060c7810 */ /* 0x000fc60007f5e0ff */
[----:B----4-:R-:W-:Y:S01]  /*0460*/  IMAD R11, R16, R17, R11 ;  /* 0x00000011100b7224 */ /* 0x010fe200078e020b */
[----:B------:R-:W-:-:S04]  /*0470*/  IADD3 R16, P3, PT, R8, 0x30, RZ ;  /* 0x0000003008107810 */ /* 0x000fc80007f7e0ff */
[----:B------:R0:W-:Y:S01]  /*0480*/  STG.E desc[UR6][R8.64+0xc], R11 ;  /* 0x00000c0b08007986 */ /* 0x0001e2000c101906 */
[----:B------:R-:W-:Y:S02]  /*0490*/  IADD3.X R13, PT, PT, RZ, R7, RZ, P2, !PT ;  /* 0x00000007ff0d7210 */ /* 0x000fe400017fe4ff */
[----:B------:R-:W-:Y:S01]  /*04a0*/  IADD3.X R17, PT, PT, RZ, R9, RZ, P3, !PT ;  /* 0x00000009ff117210 */ /* 0x000fe20001ffe4ff */
[----:B------:R-:W-:Y:S06]  /*04b0*/  @P1 BRA `(.L_x_2) ;  /* 0xfffffffc00341947 */ /* 0x000fec000383ffff */
.L_x_1:
[----:B------:R-:W-:Y:S05]  /*04c0*/  @!P0 EXIT ;  /* 0x000000000000894d */ /* 0x000fea0003800000 */
[----:B------:R-:W-:Y:S02]  /*04d0*/  ISETP.NE.AND P0, PT, R15, 0x1, PT ;  /* 0x000000010f00780c */ /* 0x000fe40003f05270 */
[----:B------:R-:W-:-:S04]  /*04e0*/  LOP3.LUT R5, R5, 0x1, RZ, 0xc0, !PT ;  /* 0x0000000105057812 */ /* 0x000fc800078ec0ff */
[----:B------:R-:W-:-:S07]  /*04f0*/  ISETP.NE.U32.AND P1, PT, R5, 0x1, PT ;  /* 0x000000010500780c */ /* 0x000fce0003f25070 */
[----:B------:R-:W-:Y:S06]  /*0500*/  @!P0 BRA `(.L_x_3) ;  /* 0x00000000006c8947 */ /* 0x000fec0003800000 */
[----:B------:R-:W1:Y:S01]  /*0510*/  LDC.64 R6, c[0x0][0x380] ;  /* 0x0000e000ff067b82 */ /* 0x000e620000000a00 */
[----:B------:R-:W-:Y:S01]  /*0520*/  IMAD R5, R4, 0x3, RZ ;  /* 0x0000000304057824 */ /* 0x000fe200078e02ff */
[----:B0-----:R-:W2:Y:S04]  /*0530*/  LDG.E R11, desc[UR6][R2.64] ;  /* 0x00000006020b7981 */ /* 0x001ea8000c1e1900 */
[----:B------:R-:W3:Y:S02]  /*0540*/  LDG.E R12, desc[UR6][R2.64+0xc] ;  /* 0x00000c06020c7981 */ /* 0x000ee4000c1e1900 */
[----:B------:R-:W0:Y:S02]  /*0550*/  LDC.64 R8, c[0x0][0x390] ;  /* 0x0000e400ff087b82 */ /* 0x000e240000000a00 */
[----:B------:R-:W4:Y:S01]  /*0560*/  LDG.E R14, desc[UR6][R2.64+0x18] ;  /* 0x00001806020e7981 */ /* 0x000f22000c1e1900 */
[----:B-1----:R-:W-:-:S05]  /*0570*/  IMAD.WIDE.U32 R6, R5, 0x4, R6 ;  /* 0x0000000405067825 */ /* 0x002fca00078e0006 */
[----:B------:R-:W2:Y:S04]  /*0580*/  LDG.E R10, desc[UR6][R6.64] ;  /* 0x00000006060a7981 */ /* 0x000ea8000c1e1900 */
[----:B------:R-:W3:Y:S04]  /*0590*/  LDG.E R13, desc[UR6][R6.64+0x4] ;  /* 0x00000406060d7981 */ /* 0x000ee8000c1e1900 */
[----:B------:R-:W4:Y:S01]  /*05a0*/  LDG.E R15, desc[UR6][R6.64+0x8] ;  /* 0x00000806060f7981 */ /* 0x000f22000c1e1900 */
[----:B------:R-:W-:-:S05]  /*05b0*/  IADD3 R5, PT, PT, R5, R0, RZ ;  /* 0x0000000005057210 */ /* 0x000fca0007ffe0ff */
[----:B0-----:R-:W-:-:S04]  /*05c0*/  IMAD.WIDE.U32 R8, R5, 0x4, R8 ;  /* 0x0000000405087825 */ /* 0x001fc800078e0008 */
[----:B--2---:R-:W-:-:S04]  /*05d0*/  IMAD R10, R10, R11, RZ ;  /* 0x0000000b0a0a7224 */ /* 0x004fc800078e02ff */
[----:B---3--:R-:W-:-:S04]  /*05e0*/  IMAD R10, R13, R12, R10 ;  /* 0x0000000c0d0a7224 */ /* 0x008fc800078e020a */
[----:B----4-:R-:W-:-:S05]  /*05f0*/  IMAD R15, R15, R14, R10 ;  /* 0x0000000e0f0f7224 */ /* 0x010fca00078e020a */
[----:B------:R1:W-:Y:S04]  /*0600*/  STG.E desc[UR6][R8.64], R15 ;  /* 0x0000000f08007986 */ /* 0x0003e8000c101906 */
[----:B------:R-:W2:Y:S04]  /*0610*/  LDG.E R5, desc[UR6][R6.64+0xc] ;  /* 0x00000c0606057981 */ /* 0x000ea8000c1e1900 */
[----:B------:R-:W2:Y:S04]  /*0620*/  LDG.E R10, desc[UR6][R2.64] ;  /* 0x00000006020a7981 */ /* 0x000ea8000c1e1900 */
[----:B------:R-:W3:Y:S04]  /*0630*/  LDG.E R12, desc[UR6][R6.64+0x10] ;  /* 0x00001006060c7981 */ /* 0x000ee8000c1e1900 */
[----:B------:R-:W3:Y:S04]  /*0640*/  LDG.E R11, desc[UR6][R2.64+0xc] ;  /* 0x00000c06020b7981 */ /* 0x000ee8000c1e1900 */
[----:B------:R-:W4:Y:S04]  /*0650*/  LDG.E R14, desc[UR6][R6.64+0x14] ;  /* 0x00001406060e7981 */ /* 0x000f28000c1e1900 */
[----:B------:R-:W4:Y:S01]  /*0660*/  LDG.E R13, desc[UR6][R2.64+0x18] ;  /* 0x00001806020d7981 */ /* 0x000f22000c1e1900 */
[----:B------:R-:W-:Y:S01]  /*0670*/  IADD3 R4, PT, PT, R4, 0x2, RZ ;  /* 0x0000000204047810 */ /* 0x000fe20007ffe0ff */
[----:B--2---:R-:W-:-:S04]  /*0680*/  IMAD R5, R5, R10, RZ ;  /* 0x0000000a05057224 */ /* 0x004fc800078e02ff */
[----:B---3--:R-:W-:-:S04]  /*0690*/  IMAD R5, R12, R11, R5 ;  /* 0x0000000b0c057224 */ /* 0x008fc800078e0205 */
[----:B----4-:R-:W-:-:S05]  /*06a0*/  IMAD R5, R14, R13, R5 ;  /* 0x0000000d0e057224 */ /* 0x010fca00078e0205 */
[----:B------:R1:W-:Y:S02]  /*06b0*/  STG.E desc[UR6][R8.64+0xc], R5 ;  /* 0x00000c0508007986 */ /* 0x0003e4000c101906 */
.L_x_3:
[----:B------:R-:W-:Y:S05]  /*06c0*/  @P1 EXIT ;  /* 0x000000000000194d */ /* 0x000fea0003800000 */
[----:B------:R-:W2:Y:S01]  /*06d0*/  LDC.64 R6, c[0x0][0x380] ;  /* 0x0000e000ff067b82 */ /* 0x000ea20000000a00 */
[----:B01----:R-:W-:Y:S01]  /*06e0*/  IMAD R9, R4, 0x3, RZ ;  /* 0x0000000304097824 */ /* 0x003fe200078e02ff */
[----:B------:R-:W3:Y:S04]  /*06f0*/  LDG.E R11, desc[UR6][R2.64] ;  /* 0x00000006020b7981 */ /* 0x000ee8000c1e1900 */
[----:B------:R-:W4:Y:S04]  /*0700*/  LDG.E R10, desc[UR6][R2.64+0xc] ;  /* 0x00000c06020a7981 */ /* 0x000f28000c1e1900 */
[----:B------:R-:W5:Y:S01]  /*0710*/  LDG.E R12, desc[UR6][R2.64+0x18] ;  /* 0x00001806020c7981 */ /* 0x000f62000c1e1900 */
[----:B--2---:R-:W-:-:S02]  /*0720*/  IMAD.WIDE.U32 R4, R9, 0x4, R6 ;  /* 0x0000000409047825 */ /* 0x004fc400078e0006 */
[----:B------:R-:W0:Y:S03]  /*0730*/  LDC.64 R6, c[0x0][0x390] ;  /* 0x0000e400ff067b82 */ /* 0x000e260000000a00 */
[----:B------:R-:W3:Y:S04]  /*0740*/  LDG.E R8, desc[UR6][R4.64] ;  /* 0x0000000604087981 */ /* 0x000ee8000c1e1900 */
[----:B------:R-:W4:Y:S04]  /*0750*/  LDG.E R13, desc[UR6][R4.64+0x4] ;  /* 0x00000406040d7981 */ /* 0x000f28000c1e1900 */
[----:B------:R-:W5:Y:S01]  /*0760*/  LDG.E R15, desc[UR6][R4.64+0x8] ;  /* 0x00000806040f7981 */ /* 0x000f62000c1e1900 */
[----:B------:R-:W-:-:S05]  /*0770*/  IADD3 R9, PT, PT, R9, R0, RZ ;  /* 0x0000000009097210 */ /* 0x000fca0007ffe0ff */
[----:B0-----:R-:W-:-:S04]  /*0780*/  IMAD.WIDE.U32 R6, R9, 0x4, R6 ;  /* 0x0000000409067825 */ /* 0x001fc800078e0006 */
[----:B---3--:R-:W-:-:S04]  /*0790*/  IMAD R8, R8, R11, RZ ;  /* 0x0000000b08087224 */ /* 0x008fc800078e02ff */
[----:B----4-:R-:W-:-:S04]  /*07a0*/  IMAD R8, R13, R10, R8 ;  /* 0x0000000a0d087224 */ /* 0x010fc800078e0208 */
[----:B-----5:R-:W-:-:S05]  /*07b0*/  IMAD R15, R15, R12, R8 ;  /* 0x0000000c0f0f7224 */ /* 0x020fca00078e0208 */
[----:B------:R-:W-:Y:S01]  /*07c0*/  STG.E desc[UR6][R6.64], R15 ;  /* 0x0000000f06007986 */ /* 0x000fe2000c101906 */
[----:B------:R-:W-:Y:S05]  /*07d0*/  EXIT ;  /* 0x000000000000794d */ /* 0x000fea0003800000 */
.L_x_4:
        /* <DEDUP_REMOVED lines=10> */
.L_x_18:


//--------------------- .text._Z23multiplyMatricesRowWisePiS_S_ii --------------------------
	.section	.text._Z23multiplyMatricesRowWisePiS_S_ii,"ax",@progbits
	.align	128
        .global         _Z23multiplyMatricesRowWisePiS_S_ii
        .type           _Z23multiplyMatricesRowWisePiS_S_ii,@function
        .size           _Z23multiplyMatricesRowWisePiS_S_ii,(.L_x_19 - _Z23multiplyMatricesRowWisePiS_S_ii)
        .other          _Z23multiplyMatricesRowWisePiS_S_ii,@"STO_CUDA_ENTRY STV_DEFAULT"
_Z23multiplyMatricesRowWisePiS_S_ii:
.text._Z23multiplyMatricesRowWisePiS_S_ii:
[----:B------:R-:W-:Y:S01]  /*0000*/  LDC R1, c[0x0][0x37c] ;  /* 0x0000df00ff017b82 */ /* 0x000fe20000000800 */
[----:B------:R-:W0:Y:S07]  /*0010*/  S2R R2, SR_CTAID.X ;  /* 0x0000000000027919 */ /* 0x000e2e0000002500 */
[----:B------:R-:W1:Y:S02]  /*0020*/  LDC R9, c[0x0][0x39c] ;  /* 0x0000e700ff097b82 */ /* 0x000e640000000800 */
[----:B-1----:R-:W-:-:S04]  /*0030*/  ISETP.GE.AND P0, PT, R9, 0x1, PT ;  /* 0x000000010900780c */ /* 0x002fc80003f06270 */
[----:B0-----:R-:W-:-:S13]  /*0040*/  ISETP.GT.U32.OR P0, PT, R2, 0x2, !P0 ;  /* 0x000000020200780c */ /* 0x001fda0004704470 */
[----:B------:R-:W-:Y:S05]  /*0050*/  @P0 EXIT ;  /* 0x000000000000094d */ /* 0x000fea0003800000 */
[----:B------:R-:W0:Y:S01]  /*0060*/  LDCU UR5, c[0x0][0x398] ;  /* 0x00007300ff0577ac */ /* 0x000e220008000800 */
[----:B------:R-:W-:Y:S01]  /*0070*/  IMAD R0, R2, R9, RZ ;  /* 0x0000000902007224 */ /* 0x000fe200078e02ff */
[----:B------:R-:W1:Y:S01]  /*0080*/  LDCU.64 UR10, c[0x0][0x358] ;  /* 0x00006b00ff0a77ac */ /* 0x000e620008000a00 */
[----:B0-----:R-:W-:-:S09]  /*0090*/  UISETP.GE.AND UP0, UPT, UR5, 0x1, UPT ;  /* 0x000000010500788c */ /* 0x001fd2000bf06270 */
[----:B-1----:R-:W-:Y:S05]  /*00a0*/  BRA.U !UP0, `(.L_x_5) ;  /* 0x0000000908807547 */ /* 0x002fea000b800000 */
[----:B------:R-:W0:Y:S01]  /*00b0*/  LDC.64 R4, c[0x0][0x380] ;  /* 0x0000e000ff047b82 */ /* 0x000e220000000a00 */
[----:B------:R-:W-:Y:S01]  /*00c0*/  IMAD R2, R2, UR5, RZ ;  /* 0x0000000502027c24 */ /* 0x000fe2000f8e02ff */
[----:B------:R-:W-:Y:S02]  /*00d0*/  ULOP3.LUT UR6, UR5, 0x7ffffff8, URZ, 0xc0, !UPT ;  /* 0x7ffffff805067892 */ /* 0x000fe4000f8ec0ff */
[----:B------:R-:W-:Y:S02]  /*00e0*/  ULOP3.LUT UR8, UR5, 0x7, URZ, 0xc0, !UPT ;  /* 0x0000000705087892 */ /* 0x000fe4000f8ec0ff */
[----:B------:R-:W-:Y:S02]  /*00f0*/  ULOP3.LUT UR5, UR5, 0x3, URZ, 0xc0, !UPT ;  /* 0x0000000305057892 */ /* 0x000fe4000f8ec0ff */
[----:B------:R-:W-:Y:S01]  /*0100*/  UIADD3 UR7, UPT, UPT, -UR6, URZ, URZ ;  /* 0x000000ff06077290 */ /* 0x000fe2000fffe1ff */
[----:B0-----:R-:W-:Y:S02]  /*0110*/  LEA R3, P0, R2, R4, 0x2 ;  /* 0x0000000402037211 */ /* 0x001fe400078010ff */
[----:B------:R-:W-:-:S02]  /*0120*/  SHF.L.U32 R4, R9, 0x3, RZ ;  /* 0x0000000309047819 */ /* 0x000fc400000006ff */
[----:B------:R-:W-:Y:S02]  /*0130*/  IADD3 R3, P1, PT, R3, 0x10, RZ ;  /* 0x0000001003037810 */ /* 0x000fe40007f3e0ff */
[----:B------:R-:W-:Y:S01]  /*0140*/  LEA.HI.X R6, R2, R5, RZ, 0x2, P0 ;  /* 0x0000000502067211 */ /* 0x000fe200000f14ff */
[----:B------:R-:W-:-:S04]  /*0150*/  HFMA2 R5, -RZ, RZ, 0, 0 ;  /* 0x00000000ff057431 */ /* 0x000fc800000001ff */
[----:B------:R-:W-:-:S07]  /*0160*/  IMAD.X R6, RZ, RZ, R6, P1 ;  /* 0x000000ffff067224 */ /* 0x000fce00008e0606 */
.L_x_11:
[----:B0-----:R-:W0:Y:S01]  /*0170*/  LDCU UR12, c[0x0][0x398] ;  /* 0x00007300ff0c77ac */ /* 0x001e220008000800 */
[----:B------:R-:W-:Y:S01]  /*0180*/  MOV R10, RZ ;  /* 0x000000ff000a7202 */ /* 0x000fe20000000f00 */
[----:B------:R-:W-:Y:S01]  /*0190*/  UMOV UR4, URZ ;  /* 0x000000ff00047c82 */ /* 0x000fe20008000000 */
[----:B0-----:R-:W-:-:S09]  /*01a0*/  UISETP.GE.U32.AND UP0, UPT, UR12, 0x8, UPT ;  /* 0x000000080c00788c */ /* 0x001fd2000bf06070 */
[----:B------:R-:W-:Y:S05]  /*01b0*/  BRA.U !UP0, `(.L_x_6) ;  /* 0x0000000108f47547 */ /* 0x000fea000b800000 */
[----:B------:R-:W0:Y:S01]  /*01c0*/  LDC R8, c[0x0][0x39c] ;  /* 0x0000e700ff087b82 */ /* 0x000e220000000800 */
[----:B------:R-:W-:Y:S01]  /*01d0*/  MOV R10, RZ ;  /* 0x000000ff000a7202 */ /* 0x000fe20000000f00 */
[----:B------:R-:W-:Y:S01]  /*01e0*/  IMAD.MOV.U32 R24, RZ, RZ, R3 ;  /* 0x000000ffff187224 */ /* 0x000fe200078e0003 */
[----:B------:R-:W-:Y:S01]  /*01f0*/  MOV R26, R6 ;  /* 0x00000006001a7202 */ /* 0x000fe20000000f00 */
[----:B------:R-:W-:-:S04]  /*0200*/  UMOV UR4, UR7 ;  /* 0x0000000700047c82 */ /* 0x000fc80008000000 */
[----:B------:R-:W1:Y:S01]  /*0210*/  LDC.64 R12, c[0x0][0x388] ;  /* 0x0000e200ff0c7b82 */ /* 0x000e620000000a00 */
[----:B0-----:R-:W-:Y:S01]  /*0220*/  IADD3 R7, PT, PT, R5, R8, RZ ;  /* 0x0000000805077210 */ /* 0x001fe20007ffe0ff */
[C-C-:B------:R-:W-:Y:S01]  /*0230*/  IMAD R9, R8.reuse, 0x2, R5.reuse ;  /* 0x0000000208097824 */ /* 0x140fe200078e0205 */
[C---:B------:R-:W-:Y:S01]  /*0240*/  LEA R25, R8.reuse, R5, 0x2 ;  /* 0x0000000508197211 */ /* 0x040fe200078e10ff */
[C-C-:B------:R-:W-:Y:S02]  /*0250*/  IMAD R11, R8.reuse, 0x3, R5.reuse ;  /* 0x00000003080b7824 */ /* 0x140fe400078e0205 */
[C-C-:B------:R-:W-:Y:S02]  /*0260*/  IMAD R27, R8.reuse, 0x5, R5.reuse ;  /* 0x00000005081b7824 */ /* 0x140fe400078e0205 */
[C-C-:B------:R-:W-:Y:S02]  /*0270*/  IMAD R29, R8.reuse, 0x6, R5.reuse ;  /* 0x00000006081d7824 */ /* 0x140fe400078e0205 */
[----:B------:R-:W-:-:S02]  /*0280*/  IMAD R8, R8, 0x7, R5 ;  /* 0x0000000708087824 */ /* 0x000fc400078e0205 */
[----:B-1----:R-:W-:-:S07]  /*0290*/  IMAD.WIDE.U32 R16, R5, 0x4, R12 ;  /* 0x0000000405107825 */ /* 0x002fce00078e000c */
.L_x_7:
[----:B------:R-:W-:Y:S01]  /*02a0*/  MOV R14, R24 ;  /* 0x00000018000e7202 */ /* 0x000fe20000000f00 */
[----:B------:R-:W-:Y:S01]  /*02b0*/  IMAD.MOV.U32 R15, RZ, RZ, R26 ;  /* 0x000000ffff0f7224 */ /* 0x000fe200078e001a */
[----:B------:R-:W2:Y:S01]  /*02c0*/  LDG.E R20, desc[UR10][R16.64] ;  /* 0x0000000a10147981 */ /* 0x000ea2000c1e1900 */
[----:B------:R-:W-:-:S03]  /*02d0*/  IMAD.WIDE.U32 R18, R7, 0x4, R12 ;  /* 0x0000000407127825 */ /* 0x000fc600078e000c */
[----:B------:R-:W2:Y:S04]  /*02e0*/  LDG.E R21, desc[UR10][R14.64+-0x10] ;  /* 0xfffff00a0e157981 */ /* 0x000ea8000c1e1900 */
[----:B------:R0:W3:Y:S04]  /*02f0*/  LDG.E R22, desc[UR10][R18.64] ;  /* 0x0000000a12167981 */ /* 0x0000e8000c1e1900 */
[----:B------:R-:W3:Y:S04]  /*0300*/  LDG.E R23, desc[UR10][R14.64+-0xc] ;  /* 0xfffff40a0e177981 */ /* 0x000ee8000c1e1900 */
[----:B------:R-:W4:Y:S01]  /*0310*/  LDG.E R26, desc[UR10][R14.64+-0x8] ;  /* 0xfffff80a0e1a7981 */ /* 0x000f22000c1e1900 */
[----:B0-----:R-:W-:-:S03]  /*0320*/  IMAD.WIDE.U32 R18, R9, 0x4, R12 ;  /* 0x0000000409127825 */ /* 0x001fc600078e000c */
[----:B------:R-:W5:Y:S04]  /*0330*/  LDG.E R28, desc[UR10][R14.64] ;  /* 0x0000000a0e1c7981 */ /* 0x000f68000c1e1900 */
[----:B------:R-:W4:Y:S01]  /*0340*/  LDG.E R24, desc[UR10][R18.64] ;  /* 0x0000000a12187981 */ /* 0x000f22000c1e1900 */
[----:B--2---:R-:W-:Y:S02]  /*0350*/  IMAD R10, R21, R20, R10 ;  /* 0x00000014150a7224 */ /* 0x004fe400078e020a */
[----:B------:R-:W-:-:S04]  /*0360*/  IMAD.WIDE.U32 R20, R11, 0x4, R12 ;  /* 0x000000040b147825 */ /* 0x000fc800078e000c */
[----:B---3--:R-:W-:Y:S02]  /*0370*/  IMAD R10, R23, R22, R10 ;  /* 0x00000016170a7224 */ /* 0x008fe400078e020a */
[----:B------:R-:W2:Y:S01]  /*0380*/  LDG.E R20, desc[UR10][R20.64] ;  /* 0x0000000a14147981 */ /* 0x000ea2000c1e1900 */
[----:B------:R-:W-:-:S05]  /*0390*/  IMAD.WIDE.U32 R22, R25, 0x4, R12 ;  /* 0x0000000419167825 */ /* 0x000fca00078e000c */
[----:B------:R0:W5:Y:S04]  /*03a0*/  LDG.E R19, desc[UR10][R22.64] ;  /* 0x0000000a16137981 */ /* 0x000168000c1e1900 */
[----:B------:R-:W2:Y:S01]  /*03b0*/  LDG.E R21, desc[UR10][R14.64+-0x4] ;  /* 0xfffffc0a0e157981 */ /* 0x000ea2000c1e1900 */
[----:B----4-:R-:W-:-:S03]  /*03c0*/  IMAD R10, R26, R24, R10 ;  /* 0x000000181a0a7224 */ /* 0x010fc600078e020a */
[----:B------:R-:W3:Y:S01]  /*03d0*/  LDG.E R24, desc[UR10][R14.64+0x4] ;  /* 0x0000040a0e187981 */ /* 0x000ee2000c1e1900 */
[----:B0-----:R-:W-:-:S05]  /*03e0*/  IMAD.WIDE.U32 R22, R27, 0x4, R12 ;  /* 0x000000041b167825 */ /* 0x001fca00078e000c */
[----:B------:R-:W3:Y:S01]  /*03f0*/  LDG.E R26, desc[UR10][R22.64] ;  /* 0x0000000a161a7981 */ /* 0x000ee2000c1e1900 */
[----:B--2---:R-:W-:-:S04]  /*0400*/  IMAD R10, R21, R20, R10 ;  /* 0x00000014150a7224 */ /* 0x004fc800078e020a */
[----:B-----5:R-:W-:Y:S02]  /*0410*/  IMAD R10, R28, R19, R10 ;  /* 0x000000131c0a7224 */ /* 0x020fe400078e020a */
[--C-:B------:R-:W-:Y:S01]  /*0420*/  IMAD.WIDE.U32 R18, R29, 0x4, R12.reuse ;  /* 0x000000041d127825 */ /* 0x100fe200078e000c */
[----:B------:R-:W2:Y:S03]  /*0430*/  LDG.E R28, desc[UR10][R14.64+0x8] ;  /* 0x0000080a0e1c7981 */ /* 0x000ea6000c1e1900 */
[----:B------:R-:W-:Y:S02]  /*0440*/  IMAD.WIDE.U32 R20, R8, 0x4, R12 ;  /* 0x0000000408147825 */ /* 0x000fe400078e000c */
[----:B------:R-:W2:Y:S04]  /*0450*/  LDG.E R18, desc[UR10][R18.64] ;  /* 0x0000000a12127981 */ /* 0x000ea8000c1e1900 */
[----:B------:R-:W4:Y:S04]  /*0460*/  LDG.E R20, desc[UR10][R20.64] ;  /* 0x0000000a14147981 */ /* 0x000f28000c1e1900 */
[----:B------:R-:W4:Y:S01]  /*0470*/  LDG.E R19, desc[UR10][R14.64+0xc] ;  /* 0x00000c0a0e137981 */ /* 0x000f22000c1e1900 */
[----:B------:R-:W-:Y:S01]  /*0480*/  UIADD3 UR4, UPT, UPT, UR4, 0x8, URZ ;  /* 0x0000000804047890 */ /* 0x000fe2000fffe0ff */
[----:B---3--:R-:W-:-:S03]  /*0490*/  IMAD R10, R24, R26, R10 ;  /* 0x0000001a180a7224 */ /* 0x008fc600078e020a */
[----:B------:R-:W-:Y:S01]  /*04a0*/  UISETP.NE.AND UP0, UPT, UR4, URZ, UPT ;  /* 0x000000ff0400728c */ /* 0x000fe2000bf05270 */
[----:B------:R-:W-:Y:S01]  /*04b0*/  IADD3 R24, P0, PT, R14, 0x20, RZ ;  /* 0x000000200e187810 */ /* 0x000fe20007f1e0ff */
[C---:B------:R-:W-:Y:S01]  /*04c0*/  IMAD.IADD R9, R4.reuse, 0x1, R9 ;  /* 0x0000000104097824 */ /* 0x040fe200078e0209 */
[C---:B------:R-:W-:Y:S01]  /*04d0*/  IADD3 R7, PT, PT, R4.reuse, R7, RZ ;  /* 0x0000000704077210 */ /* 0x040fe20007ffe0ff */
[C---:B------:R-:W-:Y:S01]  /*04e0*/  IMAD.IADD R27, R4.reuse, 0x1, R27 ;  /* 0x00000001041b7824 */ /* 0x040fe200078e021b */
[----:B------:R-:W-:Y:S01]  /*04f0*/  IADD3.X R26, PT, PT, RZ, R15, RZ, P0, !PT ;  /* 0x0000000fff1a7210 */ /* 0x000fe200007fe4ff */
[C---:B------:R-:W-:Y:S01]  /*0500*/  IMAD.WIDE.U32 R16, R4.reuse, 0x4, R16 ;  /* 0x0000000404107825 */ /* 0x040fe200078e0010 */
[C---:B------:R-:W-:Y:S02]  /*0510*/  IADD3 R11, PT, PT, R4.reuse, R11, RZ ;  /* 0x0000000b040b7210 */ /* 0x040fe40007ffe0ff */
[C---:B------:R-:W-:Y:S02]  /*0520*/  IADD3 R25, PT, PT, R4.reuse, R25, RZ ;  /* 0x0000001904197210 */ /* 0x040fe40007ffe0ff */
[----:B------:R-:W-:-:S02]  /*0530*/  IADD3 R29, PT, PT, R4, R29, RZ ;  /* 0x0000001d041d7210 */ /* 0x000fc40007ffe0ff */
[----:B------:R-:W-:Y:S01]  /*0540*/  IADD3 R8, PT, PT, R4, R8, RZ ;  /* 0x0000000804087210 */ /* 0x000fe20007ffe0ff */
[----:B--2---:R-:W-:-:S04]  /*0550*/  IMAD R10, R28, R18, R10 ;  /* 0x000000121c0a7224 */ /* 0x004fc800078e020a */
[----:B----4-:R-:W-:Y:S01]  /*0560*/  IMAD R10, R19, R20, R10 ;  /* 0x00000014130a7224 */ /* 0x010fe200078e020a */
[----:B------:R-:W-:Y:S06]  /*0570*/  BRA.U UP0, `(.L_x_7) ;  /* 0xfffffffd00487547 */ /* 0x000fec000b83ffff */
[----:B------:R-:W-:-:S05]  /*0580*/  UMOV UR4, UR6 ;  /* 0x0000000600047c82 */ /* 0x000fca0008000000 */
.L_x_6:
[----:B------:R-:W-:-:S09]  /*0590*/  UISETP.NE.AND UP0, UPT, UR8, URZ, UPT ;  /* 0x000000ff0800728c */ /* 0x000fd2000bf05270 */
[----:B------:R-:W-:Y:S05]  /*05a0*/  BRA.U !UP0, `(.L_x_8) ;  /* 0x00000005081c7547 */ /* 0x000fea000b800000 */
[----:B------:R-:W-:Y:S02]  /*05b0*/  UIADD3 UR9, UPT, UPT, UR8, -0x1, URZ ;  /* 0xffffffff08097890 */ /* 0x000fe4000fffe0ff */
[----:B------:R-:W-:Y:S02]  /*05c0*/  UISETP.NE.AND UP1, UPT, UR5, URZ, UPT ;  /* 0x000000ff0500728c */ /* 0x000fe4000bf25270 */
[----:B------:R-:W-:-:S09]  /*05d0*/  UISETP.GE.U32.AND UP0, UPT, UR9, 0x3, UPT ;  /* 0x000000030900788c */ /* 0x000fd2000bf06070 */
[----:B------:R-:W-:Y:S05]  /*05e0*/  BRA.U !UP0, `(.L_x_9) ;  /* 0x00000001087c7547 */ /* 0x000fea000b800000 */
[----:B------:R-:W0:Y:S01]  /*05f0*/  LDC R20, c[0x0][0x39c] ;  /* 0x0000e700ff147b82 */ /* 0x000e220000000800 */
[C---:B------:R-:W-:Y:S01]  /*0600*/  VIADD R7, R2.reuse, UR4 ;  /* 0x0000000402077c36 */ /* 0x040fe20008000000 */
[----:B------:R-:W-:-:S04]  /*0610*/  IADD3 R21, P0, PT, R2, UR4, RZ ;  /* 0x0000000402157c10 */ /* 0x000fc8000ff1e0ff */
[----:B------:R-:W-:Y:S02]  /*0620*/  IADD3.X R22, PT, PT, RZ, RZ, RZ, P0, !PT ;  /* 0x000000ffff167210 */ /* 0x000fe400007fe4ff */
[----:B------:R-:W1:Y:S08]  /*0630*/  LDC.64 R18, c[0x0][0x380] ;  /* 0x0000e000ff127b82 */ /* 0x000e700000000a00 */
[----:B------:R-:W2:Y:S08]  /*0640*/  LDC.64 R12, c[0x0][0x388] ;  /* 0x0000e200ff0c7b82 */ /* 0x000eb00000000a00 */
[----:B------:R-:W3:Y:S01]  /*0650*/  LDC.64 R8, c[0x0][0x380] ;  /* 0x0000e000ff087b82 */ /* 0x000ee20000000a00 */
[----:B0-----:R-:W-:-:S05]  /*0660*/  IMAD R15, R20, UR4, R5 ;  /* 0x00000004140f7c24 */ /* 0x001fca000f8e0205 */
[----:B------:R-:W-:Y:S01]  /*0670*/  IADD3 R11, PT, PT, R15, R20, RZ ;  /* 0x000000140f0b7210 */ /* 0x000fe20007ffe0ff */
[----:B-1----:R-:W-:-:S06]  /*0680*/  IMAD.WIDE.U32 R18, R7, 0x4, R18 ;  /* 0x0000000407127825 */ /* 0x002fcc00078e0012 */
[----:B------:R-:W4:Y:S01]  /*0690*/  LDG.E R19, desc[UR10][R18.64] ;  /* 0x0000000a12137981 */ /* 0x000f22000c1e1900 */
[----:B--2---:R-:W-:-:S04]  /*06a0*/  IMAD.WIDE.U32 R14, R15, 0x4, R12 ;  /* 0x000000040f0e7825 */ /* 0x004fc800078e000c */
[C---:B------:R-:W-:Y:S01]  /*06b0*/  IMAD.WIDE.U32 R16, R11.reuse, 0x4, R12 ;  /* 0x000000040b107825 */ /* 0x040fe200078e000c */
[----:B------:R-:W-:Y:S01]  /*06c0*/  IADD3 R11, PT, PT, R11, R20, RZ ;  /* 0x000000140b0b7210 */ /* 0x000fe20007ffe0ff */
[----:B------:R-:W4:Y:S01]  /*06d0*/  LDG.E R14, desc[UR10][R14.64] ;  /* 0x0000000a0e0e7981 */ /* 0x000f22000c1e1900 */
[----:B---3--:R-:W-:-:S03]  /*06e0*/  LEA R8, P0, R21, R8, 0x2 ;  /* 0x0000000815087211 */ /* 0x008fc600078010ff */
[----:B------:R-:W-:Y:S01]  /*06f0*/  IMAD.IADD R7, R11, 0x1, R20 ;  /* 0x000000010b077824 */ /* 0x000fe200078e0214 */
[----:B------:R-:W2:Y:S01]  /*0700*/  LDG.E R16, desc[UR10][R16.64] ;  /* 0x0000000a10107981 */ /* 0x000ea2000c1e1900 */
[----:B------:R-:W-:Y:S01]  /*0710*/  LEA.HI.X R9, R21, R9, R22, 0x2, P0 ;  /* 0x0000000915097211 */ /* 0x000fe200000f1416 */
[----:B------:R-:W-:-:S04]  /*0720*/  IMAD.WIDE.U32 R20, R11, 0x4, R12 ;  /* 0x000000040b147825 */ /* 0x000fc800078e000c */
[----:B------:R-:W2:Y:S01]  /*0730*/  LDG.E R22, desc[UR10][R8.64+0x4] ;  /* 0x0000040a08167981 */ /* 0x000ea2000c1e1900 */
[----:B------:R-:W-:-:S03]  /*0740*/  IMAD.WIDE.U32 R12, R7, 0x4, R12 ;  /* 0x00000004070c7825 */ /* 0x000fc600078e000c */
[----:B------:R-:W3:Y:S04]  /*0750*/  LDG.E R20, desc[UR10][R20.64] ;  /* 0x0000000a14147981 */ /* 0x000ee8000c1e1900 */
[----:B------:R-:W3:Y:S04]  /*0760*/  LDG.E R24, desc[UR10][R8.64+0x8] ;  /* 0x0000080a08187981 */ /* 0x000ee8000c1e1900 */
[----:B------:R-:W5:Y:S04]  /*0770*/  LDG.E R12, desc[UR10][R12.64] ;  /* 0x0000000a0c0c7981 */ /* 0x000f68000c1e1900 */
[----:B------:R-:W5:Y:S01]  /*0780*/  LDG.E R18, desc[UR10][R8.64+0xc] ;  /* 0x00000c0a08127981 */ /* 0x000f62000c1e1900 */
[----:B------:R-:W-:Y:S01]  /*0790*/  UIADD3 UR4, UPT, UPT, UR4, 0x4, URZ ;  /* 0x0000000404047890 */ /* 0x000fe2000fffe0ff */
[----:B----4-:R-:W-:-:S04]  /*07a0*/  IMAD R19, R19, R14, R10 ;  /* 0x0000000e13137224 */ /* 0x010fc800078e020a */
[----:B--2---:R-:W-:-:S04]  /*07b0*/  IMAD R19, R22, R16, R19 ;  /* 0x0000001016137224 */ /* 0x004fc800078e0213 */
[----:B---3--:R-:W-:-:S04]  /*07c0*/  IMAD R19, R24, R20, R19 ;  /* 0x0000001418137224 */ /* 0x008fc800078e0213 */
[----:B-----5:R-:W-:-:S07]  /*07d0*/  IMAD R10, R18, R12, R19 ;  /* 0x0000000c120a7224 */ /* 0x020fce00078e0213 */
.L_x_9:
[----:B------:R-:W-:Y:S05]  /*07e0*/  BRA.U !UP1, `(.L_x_8) ;  /* 0x00000001098c7547 */ /* 0x000fea000b800000 */
[----:B------:R-:W-:Y:S02]  /*07f0*/  UISETP.NE.AND UP0, UPT, UR5, 0x1, UPT ;  /* 0x000000010500788c */ /* 0x000fe4000bf05270 */
[----:B------:R-:W-:-:S07]  /*0800*/  ULOP3.LUT UP1, URZ, UR12, 0x1, URZ, 0xc0, !UPT ;  /* 0x000000010cff7892 */ /* 0x000fce000f82c0ff */
[----:B------:R-:W-:Y:S05]  /*0810*/  BRA.U !UP0, `(.L_x_10) ;  /* 0x0000000108547547 */ /* 0x000fea000b800000 */
[----:B------:R-:W0:Y:S01]  /*0820*/  LDC R16, c[0x0][0x39c] ;  /* 0x0000e700ff107b82 */ /* 0x000e220000000800 */
[C---:B------:R-:W-:Y:S02]  /*0830*/  IADD3 R7, PT, PT, R2.reuse, UR4, RZ ;  /* 0x0000000402077c10 */ /* 0x040fe4000fffe0ff */
[----:B------:R-:W-:-:S04]  /*0840*/  IADD3 R11, P0, PT, R2, UR4, RZ ;  /* 0x00000004020b7c10 */ /* 0x000fc8000ff1e0ff */
[----:B------:R-:W-:Y:S01]  /*0850*/  IADD3.X R18, PT, PT, RZ, RZ, RZ, P0, !PT ;  /* 0x000000ffff127210 */ /* 0x000fe200007fe4ff */
[----:B------:R-:W1:Y:S08]  /*0860*/  LDC.64 R14, c[0x0][0x380] ;  /* 0x0000e000ff0e7b82 */ /* 0x000e700000000a00 */
[----:B------:R-:W2:Y:S08]  /*0870*/  LDC.64 R12, c[0x0][0x380] ;  /* 0x0000e000ff0c7b82 */ /* 0x000eb00000000a00 */
[----:B------:R-:W3:Y:S01]  /*0880*/  LDC.64 R8, c[0x0][0x388] ;  /* 0x0000e200ff087b82 */ /* 0x000ee20000000a00 */
[----:B0-----:R-:W-:-:S02]  /*0890*/  IMAD R17, R16, UR4, R5 ;  /* 0x0000000410117c24 */ /* 0x001fc4000f8e0205 */
[----:B-1----:R-:W-:-:S03]  /*08a0*/  IMAD.WIDE.U32 R14, R7, 0x4, R14 ;  /* 0x00000004070e7825 */ /* 0x002fc600078e000e */
[----:B------:R-:W-:-:S03]  /*08b0*/  IADD3 R7, PT, PT, R17, R16, RZ ;  /* 0x0000001011077210 */ /* 0x000fc60007ffe0ff */
[----:B------:R-:W4:Y:S01]  /*08c0*/  LDG.E R15, desc[UR10][R14.64] ;  /* 0x0000000a0e0f7981 */ /* 0x000f22000c1e1900 */
[----:B--2---:R-:W-:-:S04]  /*08d0*/  LEA R12, P0, R11, R12, 0x2 ;  /* 0x0000000c0b0c7211 */ /* 0x004fc800078010ff */
[----:B------:R-:W-:Y:S01]  /*08e0*/  LEA.HI.X R13, R11, R13, R18, 0x2, P0 ;  /* 0x0000000d0b0d7211 */ /* 0x000fe200000f1412 */
[----:B---3--:R-:W-:-:S05]  /*08f0*/  IMAD.WIDE.U32 R16, R17, 0x4, R8 ;  /* 0x0000000411107825 */ /* 0x008fca00078e0008 */
[----:B------:R-:W2:Y:S01]  /*0900*/  LDG.E R13, desc[UR10][R12.64+0x4] ;  /* 0x0000040a0c0d7981 */ /* 0x000ea2000c1e1900 */
[----:B------:R-:W-:-:S03]  /*0910*/  IMAD.WIDE.U32 R8, R7, 0x4, R8 ;  /* 0x0000000407087825 */ /* 0x000fc600078e0008 */
[----:B------:R-:W4:Y:S04]  /*0920*/  LDG.E R16, desc[UR10][R16.64] ;  /* 0x0000000a10107981 */ /* 0x000f28000c1e1900 */
[----:B------:R-:W2:Y:S01]  /*0930*/  LDG.E R8, desc[UR10][R8.64] ;  /* 0x0000000a08087981 */ /* 0x000ea2000c1e1900 */
[----:B------:R-:W-:Y:S01]  /*0940*/  UIADD3 UR4, UPT, UPT, UR4, 0x2, URZ ;  /* 0x0000000204047890 */ /* 0x000fe2000fffe0ff */
[----:B----4-:R-:W-:-:S04]  /*0950*/  IMAD R10, R15, R16, R10 ;  /* 0x000000100f0a7224 */ /* 0x010fc800078e020a */
[----:B--2---:R-:W-:-:S07]  /*0960*/  IMAD R10, R13, R8, R10 ;  /* 0x000000080d0a7224 */ /* 0x004fce00078e020a */
.L_x_10:
[----:B------:R-:W-:Y:S05]  /*0970*/  BRA.U !UP1, `(.L_x_8) ;  /* 0x0000000109287547 */ /* 0x000fea000b800000 */
[----:B------:R-:W0:Y:S01]  /*0980*/  LDC R14, c[0x0][0x39c] ;  /* 0x0000e700ff0e7b82 */ /* 0x000e220000000800 */
[----:B------:R-:W-:-:S07]  /*0990*/  VIADD R7, R2, UR4 ;  /* 0x0000000402077c36 */ /* 0x000fce0008000000 */
[----:B------:R-:W1:Y:S08]  /*09a0*/  LDC.64 R8, c[0x0][0x380] ;  /* 0x0000e000ff087b82 */ /* 0x000e700000000a00 */
[----:B------:R-:W2:Y:S01]  /*09b0*/  LDC.64 R12, c[0x0][0x388] ;  /* 0x0000e200ff0c7b82 */ /* 0x000ea20000000a00 */
[----:B0-----:R-:W-:Y:S02]  /*09c0*/  IMAD R11, R14, UR4, R5 ;  /* 0x000000040e0b7c24 */ /* 0x001fe4000f8e0205 */
[----:B-1----:R-:W-:-:S06]  /*09d0*/  IMAD.WIDE.U32 R8, R7, 0x4, R8 ;  /* 0x0000000407087825 */ /* 0x002fcc00078e0008 */
[----:B------:R-:W3:Y:S01]  /*09e0*/  LDG.E R9, desc[UR10][R8.64] ;  /* 0x0000000a08097981 */ /* 0x000ee2000c1e1900 */
[----:B--2---:R-:W-:-:S06]  /*09f0*/  IMAD.WIDE.U32 R12, R11, 0x4, R12 ;  /* 0x000000040b0c7825 */ /* 0x004fcc00078e000c */
[----:B------:R-:W3:Y:S02]  /*0a00*/  LDG.E R12, desc[UR10][R12.64] ;  /* 0x0000000a0c0c7981 */ /* 0x000ee4000c1e1900 */
[----:B---3--:R-:W-:-:S07]  /*0a10*/  IMAD R10, R9, R12, R10 ;  /* 0x0000000c090a7224 */ /* 0x008fce00078e020a */
.L_x_8:
[----:B------:R-:W0:Y:S01]  /*0a20*/  LDCU UR4, c[0x0][0x39c] ;  /* 0x00007380ff0477ac */ /* 0x000e220008000800 */
[----:B------:R-:W1:Y:S01]  /*0a30*/  LDC.64 R8, c[0x0][0x390] ;  /* 0x0000e400ff087b82 */ /* 0x000e620000000a00 */
[----:B------:R-:W-:Y:S02]  /*0a40*/  IADD3 R7, PT, PT, R0, R5, RZ ;  /* 0x0000000500077210 */ /* 0x000fe40007ffe0ff */
[----:B------:R-:W-:-:S04]  /*0a50*/  IADD3 R5, PT, PT, R5, 0x1, RZ ;  /* 0x0000000105057810 */ /* 0x000fc80007ffe0ff */
[----:B0-----:R-:W-:Y:S01]  /*0a60*/  ISETP.NE.AND P0, PT, R5, UR4, PT ;  /* 0x0000000405007c0c */ /* 0x001fe2000bf05270 */
[----:B-1----:R-:W-:-:S05]  /*0a70*/  IMAD.WIDE.U32 R8, R7, 0x4, R8 ;  /* 0x0000000407087825 */ /* 0x002fca00078e0008 */
[----:B------:R0:W-:Y:S07]  /*0a80*/  STG.E desc[UR10][R8.64], R10 ;  /* 0x0000000a08007986 */ /* 0x0001ee000c10190a */
[----:B------:R-:W-:Y:S05]  /*0a90*/  @!P0 EXIT ;  /* 0x000000000000894d */ /* 0x000fea0003800000 */
[----:B------:R-:W-:Y:S05]  /*0aa0*/  BRA `(.L_x_11) ;  /* 0xfffffff400b07947 */ /* 0x000fea000383ffff */
.L_x_5:
[C---:B------:R-:W-:Y:S01]  /*0ab0*/  ISETP.GE.U32.AND P1, PT, R9.reuse, 0x8, PT ;  /* 0x000000080900780c */ /* 0x040fe20003f26070 */
[----:B------:R-:W-:Y:S01]  /*0ac0*/  HFMA2 R3, -RZ, RZ, 0, 0 ;  /* 0x00000000ff037431 */ /* 0x000fe200000001ff */
[----:B------:R-:W-:-:S04]  /*0ad0*/  LOP3.LUT R2, R9, 0x7, RZ, 0xc0, !PT ;  /* 0x0000000709027812 */ /* 0x000fc800078ec0ff */
[----:B------:R-:W-:-:S07]  /*0ae0*/  ISETP.NE.AND P0, PT, R2, RZ, PT ;  /* 0x000000ff0200720c */ /* 0x000fce0003f05270 */
[----:B------:R-:W-:Y:S06]  /*0af0*/  @!P1 BRA `(.L_x_12) ;  /* 0x0000000000409947 */ /* 0x000fec0003800000 */
[----:B------:R-:W0:Y:S01]  /*0b00*/  LDC.64 R6, c[0x0][0x390] ;  /* 0x0000e400ff067b82 */ /* 0x000e220000000a00 */
[----:B------:R-:W-:Y:S01]  /*0b10*/  LOP3.LUT R3, R9, 0x7ffffff8, RZ, 0xc0, !PT ;  /* 0x7ffffff809037812 */ /* 0x000fe200078ec0ff */
[----:B------:R-:W-:-:S06]  /*0b20*/  UMOV UR4, URZ ;  /* 0x000000ff00047c82 */ /* 0x000fcc0008000000 */
.L_x_13:
[----:B-1----:R-:W-:Y:S01]  /*0b30*/  VIADD R5, R0, UR4 ;  /* 0x0000000400057c36 */ /* 0x002fe20008000000 */
[----:B------:R-:W-:-:S03]  /*0b40*/  UIADD3 UR4, UPT, UPT, UR4, 0x8, URZ ;  /* 0x0000000804047890 */ /* 0x000fc6000fffe0ff */
[----:B0-----:R-:W-:-:S03]  /*0b50*/  IMAD.WIDE.U32 R4, R5, 0x4, R6 ;  /* 0x0000000405047825 */ /* 0x001fc600078e0006 */
[----:B------:R-:W-:Y:S02]  /*0b60*/  ISETP.NE.AND P1, PT, R3, UR4, PT ;  /* 0x0000000403007c0c */ /* 0x000fe4000bf25270 */
[----:B------:R1:W-:Y:S04]  /*0b70*/  STG.E desc[UR10][R4.64], RZ ;  /* 0x000000ff04007986 */ /* 0x0003e8000c10190a */
[----:B------:R1:W-:Y:S04]  /*0b80*/  STG.E desc[UR10][R4.64+0x4], RZ ;  /* 0x000004ff04007986 */ /* 0x0003e8000c10190a */
[----:B------:R1:W-:Y:S04]  /*0b90*/  STG.E desc[UR10][R4.64+0x8], RZ ;  /* 0x000008ff04007986 */ /* 0x0003e8000c10190a */
[----:B------:R1:W-:Y:S04]  /*0ba0*/  STG.E desc[UR10][R4.64+0xc], RZ ;  /* 0x00000cff04007986 */ /* 0x0003e8000c10190a */
[----:B------:R1:W-:Y:S04]  /*0bb0*/  STG.E desc[UR10][R4.64+0x10], RZ ;  /* 0x000010ff04007986 */ /* 0x0003e8000c10190a */
[----:B------:R1:W-:Y:S04]  /*0bc0*/  STG.E desc[UR10][R4.64+0x14], RZ ;  /* 0x000014ff04007986 */ /* 0x0003e8000c10190a */
[----:B------:R1:W-:Y:S04]  /*0bd0*/  STG.E desc[UR10][R4.64+0x18], RZ ;  /* 0x000018ff04007986 */ /* 0x0003e8000c10190a */
[----:B------:R1:W-:Y:S01]  /*0be0*/  STG.E desc[UR10][R4.64+0x1c], RZ ;  /* 0x00001cff04007986 */ /* 0x0003e2000c10190a */
[----:B------:R-:W-:Y:S05]  /*0bf0*/  @P1 BRA `(.L_x_13) ;  /* 0xfffffffc00cc1947 */ /* 0x000fea000383ffff */
.L_x_12:
[----:B------:R-:W-:Y:S05]  /*0c00*/  @!P0 EXIT ;  /* 0x000000000000894d */ /* 0x000fea0003800000 */
[----:B------:R-:W-:Y:S02]  /*0c10*/  ISETP.GE.U32.AND P1, PT, R2, 0x4, PT ;  /* 0x000000040200780c */ /* 0x000fe40003f26070 */
[----:B------:R-:W-:-:S04]  /*0c20*/  LOP3.LUT R12, R9, 0x3, RZ, 0xc0, !PT ;  /* 0x00000003090c7812 */ /* 0x000fc800078ec0ff */
[----:B------:R-:W-:-:S07]  /*0c30*/  ISETP.NE.AND P0, PT, R12, RZ, PT ;  /* 0x000000ff0c00720c */ /* 0x000fce0003f05270 */
[----:B------:R-:W-:Y:S06]  /*0c40*/  @!P1 BRA `(.L_x_14) ;  /* 0x0000000000349947 */ /* 0x000fec0003800000 */
[----:B------:R-:W0:Y:S01]  /*0c50*/  LDC.64 R10, c[0x0][0x390] ;  /* 0x0000e400ff0a7b82 */ /* 0x000e220000000a00 */
[CC--:B------:R-:W-:Y:S02]  /*0c60*/  IADD3 R2, P1, PT, R0.reuse, R3.reuse, RZ ;  /* 0x0000000300027210 */ /* 0x0c0fe40007f3e0ff */
[----:B------:R-:W-:Y:S02]  /*0c70*/  IADD3 R7, PT, PT, R0, R3, RZ ;  /* 0x0000000300077210 */ /* 0x000fe40007ffe0ff */
[----:B------:R-:W-:Y:S02]  /*0c80*/  IADD3.X R8, PT, PT, RZ, RZ, RZ, P1, !PT ;  /* 0x000000ffff087210 */ /* 0x000fe40000ffe4ff */
[----:B------:R-:W-:Y:S01]  /*0c90*/  IADD3 R3, PT, PT, R3, 0x4, RZ ;  /* 0x0000000403037810 */ /* 0x000fe20007ffe0ff */
[----:B-1----:R-:W1:Y:S01]  /*0ca0*/  LDC.64 R4, c[0x0][0x390] ;  /* 0x0000e400ff047b82 */ /* 0x002e620000000a00 */
[----:B0-----:R-:W-:Y:S01]  /*0cb0*/  LEA R6, P1, R2, R10, 0x2 ;  /* 0x0000000a02067211 */ /* 0x001fe200078210ff */
[----:B-1----:R-:W-:-:S03]  /*0cc0*/  IMAD.WIDE.U32 R4, R7, 0x4, R4 ;  /* 0x0000000407047825 */ /* 0x002fc600078e0004 */
[----:B------:R-:W-:Y:S02]  /*0cd0*/  LEA.HI.X R7, R2, R11, R8, 0x2, P1 ;  /* 0x0000000b02077211 */ /* 0x000fe400008f1408 */
[----:B------:R0:W-:Y:S04]  /*0ce0*/  STG.E desc[UR10][R4.64], RZ ;  /* 0x000000ff04007986 */ /* 0x0001e8000c10190a */
[----:B------:R0:W-:Y:S04]  /*0cf0*/  STG.E desc[UR10][R6.64+0x4], RZ ;  /* 0x000004ff06007986 */ /* 0x0001e8000c10190a */
[----:B------:R0:W-:Y:S04]  /*0d00*/  STG.E desc[UR10][R6.64+0x8], RZ ;  /* 0x000008ff06007986 */ /* 0x0001e8000c10190a */
[----:B------:R0:W-:Y:S02]  /*0d10*/  STG.E desc[UR10][R6.64+0xc], RZ ;  /* 0x00000cff06007986 */ /* 0x0001e4000c10190a */
.L_x_14:
[----:B------:R-:W-:Y:S05]  /*0d20*/  @!P0 EXIT ;  /* 0x000000000000894d */ /* 0x000fea0003800000 */
[----:B------:R-:W-:Y:S02]  /*0d30*/  ISETP.NE.AND P1, PT, R12, 0x1, PT ;  /* 0x000000010c00780c */ /* 0x000fe40003f25270 */
[----:B------:R-:W-:-:S04]  /*0d40*/  LOP3.LUT R2, R9, 0x1, RZ, 0xc0, !PT ;  /* 0x0000000109027812 */ /* 0x000fc800078ec0ff */
[----:B------:R-:W-:-:S07]  /*0d50*/  ISETP.NE.U32.AND P0, PT, R2, 0x1, PT ;  /* 0x000000010200780c */ /* 0x000fce0003f05070 */
[----:B------:R-:W-:Y:S06]  /*0d60*/  @!P1 BRA `(.L_x_15) ;  /* 0x00000000002c9947 */ /* 0x000fec0003800000 */
[----:B------:R-:W2:Y:S01]  /*0d70*/  LDC.64 R10, c[0x0][0x390] ;  /* 0x0000e400ff0a7b82 */ /* 0x000ea20000000a00 */
[C---:B------:R-:W-:Y:S01]  /*0d80*/  IADD3 R2, P1, PT, R0.reuse, R3, RZ ;  /* 0x0000000300027210 */ /* 0x040fe20007f3e0ff */
[----:B0-----:R-:W-:Y:S01]  /*0d90*/  IMAD.IADD R7, R0, 0x1, R3 ;  /* 0x0000000100077824 */ /* 0x001fe200078e0203 */
[----:B------:R-:W-:Y:S02]  /*0da0*/  IADD3 R3, PT, PT, R3, 0x2, RZ ;  /* 0x0000000203037810 */ /* 0x000fe40007ffe0ff */
[----:B------:R-:W-:-:S03]  /*0db0*/  IADD3.X R8, PT, PT, RZ, RZ, RZ, P1, !PT ;  /* 0x000000ffff087210 */ /* 0x000fc60000ffe4ff */
[----:B-1----:R-:W0:Y:S01]  /*0dc0*/  LDC.64 R4, c[0x0][0x390] ;  /* 0x0000e400ff047b82 */ /* 0x002e220000000a00 */
[----:B--2---:R-:W-:Y:S01]  /*0dd0*/  LEA R6, P1, R2, R10, 0x2 ;  /* 0x0000000a02067211 */ /* 0x004fe200078210ff */
[----:B0-----:R-:W-:-:S03]  /*0de0*/  IMAD.WIDE.U32 R4, R7, 0x4, R4 ;  /* 0x0000000407047825 */ /* 0x001fc600078e0004 */
[----:B------:R-:W-:Y:S02]  /*0df0*/  LEA.HI.X R7, R2, R11, R8, 0x2, P1 ;  /* 0x0000000b02077211 */ /* 0x000fe400008f1408 */
[----:B------:R2:W-:Y:S04]  /*0e00*/  STG.E desc[UR10][R4.64], RZ ;  /* 0x000000ff04007986 */ /* 0x0005e8000c10190a */
[----:B------:R2:W-:Y:S03]  /*0e10*/  STG.E desc[UR10][R6.64+0x4], RZ ;  /* 0x000004ff06007986 */ /* 0x0005e6000c10190a */
.L_x_15:
[----:B------:R-:W-:Y:S05]  /*0e20*/  @P0 EXIT ;  /* 0x000000000000094d */ /* 0x000fea0003800000 */
[----:B012---:R-:W0:Y:S01]  /*0e30*/  LDC.64 R4, c[0x0][0x390] ;  /* 0x0000e400ff047b82 */ /* 0x007e220000000a00 */
[----:B------:R-:W-:-:S05]  /*0e40*/  IADD3 R3, PT, PT, R0, R3, RZ ;  /* 0x0000000300037210 */ /* 0x000fca0007ffe0ff */
[----:B0-----:R-:W-:-:S05]  /*0e50*/  IMAD.WIDE.U32 R2, R3, 0x4, R4 ;  /* 0x0000000403027825 */ /* 0x001fca00078e0004 */
[----:B------:R-:W-:Y:S01]  /*0e60*/  STG.E desc[UR10][R2.64], RZ ;  /* 0x000000ff02007986 */ /* 0x000fe2000c10190a */
[----:B------:R-:W-:Y:S05]  /*0e70*/  EXIT ;  /* 0x000000000000794d */ /* 0x000fea0003800000 */
.L_x_16:
        /* <DEDUP_REMOVED lines=16> */
.L_x_19:


//--------------------- .nv.shared.reserved.0     --------------------------
	.section	.nv.shared.reserved.0,"aw",@nobits
	.weak		__nv_reservedSMEM_offset_0_alias
	.size		__nv_reservedSMEM_offset_0_alias, 0, 64
	.other		__nv_reservedSMEM_offset_0_alias,@"STO_CUDA_RESERVED_SHARED STV_DEFAULT"
__nv_reservedSMEM_offset_0_alias:
	.zero		0
	.zero		64


//--------------------- .nv.constant0._Z27multiplyMatricesElementWisePiS_S_ii --------------------------
	.section	.nv.constant0._Z27multiplyMatricesElementWisePiS_S_ii,"a",@progbits
	.sectionflags	@""
	.align	4
.nv.constant0._Z27multiplyMatricesElementWisePiS_S_ii:
	.zero		928


//--------------------- .nv.constant0._Z23multiplyMatricesColWisePiS_S_ii --------------------------
	.section	.nv.constant0._Z23multiplyMatricesColWisePiS_S_ii,"a",@progbits
	.sectionflags	@""
	.align	4
.nv.constant0._Z23multiplyMatricesColWisePiS_S_ii:
	.zero		928


//--------------------- .nv.constant0._Z23multiplyMatricesRowWisePiS_S_ii --------------------------
	.section	.nv.constant0._Z23multiplyMatricesRowWisePiS_S_ii,"a",@progbits
	.sectionflags	@""
	.align	4
.nv.constant0._Z23multiplyMatricesRowWisePiS_S_ii:
	.zero		928


//--------------------- SYMBOLS --------------------------

	.type		.nv.reservedSmem.offset0,@object
	.size		.nv.reservedSmem.offset0,0x4
